//
// Generated by NVIDIA NVVM Compiler
//
// Compiler Build ID: CL-36424714
// Cuda compilation tools, release 13.0, V13.0.88
// Based on NVVM 20.0.0
//

.version 9.0
.target sm_100
.address_size 64

	// .globl	_Z18flash_attn_forwardPKfS0_S0_Pfiiiif
.extern .shared .align 16 .b8 smem[];

.visible .entry _Z18flash_attn_forwardPKfS0_S0_Pfiiiif(
	.param .u64 .ptr .align 1 _Z18flash_attn_forwardPKfS0_S0_Pfiiiif_param_0,
	.param .u64 .ptr .align 1 _Z18flash_attn_forwardPKfS0_S0_Pfiiiif_param_1,
	.param .u64 .ptr .align 1 _Z18flash_attn_forwardPKfS0_S0_Pfiiiif_param_2,
	.param .u64 .ptr .align 1 _Z18flash_attn_forwardPKfS0_S0_Pfiiiif_param_3,
	.param .u32 _Z18flash_attn_forwardPKfS0_S0_Pfiiiif_param_4,
	.param .u32 _Z18flash_attn_forwardPKfS0_S0_Pfiiiif_param_5,
	.param .u32 _Z18flash_attn_forwardPKfS0_S0_Pfiiiif_param_6,
	.param .u32 _Z18flash_attn_forwardPKfS0_S0_Pfiiiif_param_7,
	.param .f32 _Z18flash_attn_forwardPKfS0_S0_Pfiiiif_param_8
)
{
	.local .align 16 .b8 	__local_depot0[256];
	.reg .b64 	%SP;
	.reg .b64 	%SPL;
	.reg .pred 	%p<84>;
	.reg .b32 	%r<287>;
	.reg .b32 	%f<580>;
	.reg .b64 	%rd<89>;
	.reg .b64 	%fd<69>;

	mov.u64 	%SPL, __local_depot0;
	ld.param.u64 	%rd12, [_Z18flash_attn_forwardPKfS0_S0_Pfiiiif_param_0];
	ld.param.u64 	%rd13, [_Z18flash_attn_forwardPKfS0_S0_Pfiiiif_param_3];
	ld.param.u32 	%r112, [_Z18flash_attn_forwardPKfS0_S0_Pfiiiif_param_5];
	ld.param.u32 	%r113, [_Z18flash_attn_forwardPKfS0_S0_Pfiiiif_param_6];
	ld.param.u32 	%r114, [_Z18flash_attn_forwardPKfS0_S0_Pfiiiif_param_7];
	cvta.to.global.u64 	%rd1, %rd12;
	cvta.to.global.u64 	%rd2, %rd13;
	add.u64 	%rd3, %SPL, 0;
	mov.u32 	%r115, %ctaid.y;
	div.s32 	%r1, %r115, %r112;
	mul.lo.s32 	%r116, %r1, %r112;
	sub.s32 	%r2, %r115, %r116;
	mov.u32 	%r117, %ctaid.x;
	shl.b32 	%r3, %r117, 6;
	setp.ge.s32 	%p1, %r3, %r113;
	@%p1 bra 	$L__BB0_115;
	mov.u32 	%r4, %tid.x;
	add.s32 	%r5, %r3, %r4;
	shl.b32 	%r6, %r114, 8;
	setp.lt.s32 	%p2, %r113, 1;
	mov.f32 	%f577, 0f00000000;
	@%p2 bra 	$L__BB0_101;
	ld.param.f32 	%f539, [_Z18flash_attn_forwardPKfS0_S0_Pfiiiif_param_8];
	mov.u32 	%r119, smem;
	add.s32 	%r7, %r119, %r6;
	mad.lo.s32 	%r120, %r1, %r112, %r2;
	mul.lo.s32 	%r8, %r120, %r113;
	add.s32 	%r121, %r8, %r5;
	mul.lo.s32 	%r9, %r121, %r114;
	add.s32 	%r10, %r114, -1;
	and.b32  	%r11, %r114, 7;
	and.b32  	%r12, %r114, 3;
	mul.f32 	%f1, %f539, 0f00000000;
	and.b32  	%r13, %r114, 2147483640;
	and.b32  	%r14, %r114, 1;
	mov.f32 	%f542, 0fFF800000;
	mov.f32 	%f577, 0f00000000;
	mov.b32 	%r247, 0;
	mov.u32 	%r246, %r113;
$L__BB0_3:
	min.s32 	%r122, %r246, 64;
	max.s32 	%r17, %r122, 1;
	and.b32  	%r18, %r17, 3;
	and.b32  	%r19, %r17, 7;
	sub.s32 	%r20, %r113, %r247;
	min.s32 	%r123, %r20, 64;
	mul.lo.s32 	%r21, %r123, %r114;
	setp.ge.s32 	%p3, %r4, %r21;
	@%p3 bra 	$L__BB0_6;
	mov.u32 	%r248, %r4;
$L__BB0_5:
	ld.param.u64 	%rd87, [_Z18flash_attn_forwardPKfS0_S0_Pfiiiif_param_2];
	ld.param.u64 	%rd86, [_Z18flash_attn_forwardPKfS0_S0_Pfiiiif_param_1];
	div.s32 	%r124, %r248, %r114;
	mul.lo.s32 	%r125, %r124, %r114;
	sub.s32 	%r126, %r248, %r125;
	add.s32 	%r127, %r247, %r8;
	add.s32 	%r128, %r127, %r124;
	mad.lo.s32 	%r129, %r128, %r114, %r126;
	cvta.to.global.u64 	%rd15, %rd86;
	mul.wide.s32 	%rd16, %r129, 4;
	add.s64 	%rd17, %rd15, %rd16;
	ld.global.nc.f32 	%f69, [%rd17];
	shl.b32 	%r130, %r248, 2;
	mov.u32 	%r131, smem;
	add.s32 	%r132, %r131, %r130;
	st.shared.f32 	[%r132], %f69;
	cvta.to.global.u64 	%rd18, %rd87;
	add.s64 	%rd19, %rd18, %rd16;
	ld.global.nc.f32 	%f70, [%rd19];
	add.s32 	%r133, %r132, %r6;
	st.shared.f32 	[%r133], %f70;
	mov.u32 	%r134, %ntid.x;
	add.s32 	%r248, %r248, %r134;
	setp.lt.s32 	%p4, %r248, %r21;
	@%p4 bra 	$L__BB0_5;
$L__BB0_6:
	setp.ge.s32 	%p5, %r5, %r113;
	bar.sync 	0;
	@%p5 bra 	$L__BB0_100;
	setp.lt.s32 	%p6, %r20, 1;
	mov.f32 	%f551, 0fFF800000;
	@%p6 bra 	$L__BB0_33;
	setp.lt.s32 	%p7, %r114, 1;
	@%p7 bra 	$L__BB0_22;
	mov.f32 	%f551, 0fFF800000;
	mov.b32 	%r249, 0;
$L__BB0_10:
	setp.lt.u32 	%p20, %r10, 7;
	mul.lo.s32 	%r25, %r249, %r114;
	mov.f64 	%fd68, 0d0000000000000000;
	mov.b32 	%r252, 0;
	@%p20 bra 	$L__BB0_13;
	mov.f64 	%fd68, 0d0000000000000000;
	mov.b32 	%r250, 0;
$L__BB0_12:
	.pragma "nounroll";
	add.s32 	%r141, %r250, %r9;
	mul.wide.s32 	%rd26, %r141, 4;
	add.s64 	%rd27, %rd1, %rd26;
	ld.global.nc.f32 	%f78, [%rd27];
	add.s32 	%r142, %r250, %r25;
	shl.b32 	%r143, %r142, 2;
	mov.u32 	%r144, smem;
	add.s32 	%r145, %r144, %r143;
	ld.shared.f32 	%f79, [%r145];
	cvt.f64.f32 	%fd16, %f78;
	cvt.f64.f32 	%fd17, %f79;
	fma.rn.f64 	%fd18, %fd16, %fd17, %fd68;
	ld.global.nc.f32 	%f80, [%rd27+4];
	ld.shared.f32 	%f81, [%r145+4];
	cvt.f64.f32 	%fd19, %f80;
	cvt.f64.f32 	%fd20, %f81;
	fma.rn.f64 	%fd21, %fd19, %fd20, %fd18;
	ld.global.nc.f32 	%f82, [%rd27+8];
	ld.shared.f32 	%f83, [%r145+8];
	cvt.f64.f32 	%fd22, %f82;
	cvt.f64.f32 	%fd23, %f83;
	fma.rn.f64 	%fd24, %fd22, %fd23, %fd21;
	ld.global.nc.f32 	%f84, [%rd27+12];
	ld.shared.f32 	%f85, [%r145+12];
	cvt.f64.f32 	%fd25, %f84;
	cvt.f64.f32 	%fd26, %f85;
	fma.rn.f64 	%fd27, %fd25, %fd26, %fd24;
	ld.global.nc.f32 	%f86, [%rd27+16];
	ld.shared.f32 	%f87, [%r145+16];
	cvt.f64.f32 	%fd28, %f86;
	cvt.f64.f32 	%fd29, %f87;
	fma.rn.f64 	%fd30, %fd28, %fd29, %fd27;
	ld.global.nc.f32 	%f88, [%rd27+20];
	ld.shared.f32 	%f89, [%r145+20];
	cvt.f64.f32 	%fd31, %f88;
	cvt.f64.f32 	%fd32, %f89;
	fma.rn.f64 	%fd33, %fd31, %fd32, %fd30;
	ld.global.nc.f32 	%f90, [%rd27+24];
	ld.shared.f32 	%f91, [%r145+24];
	cvt.f64.f32 	%fd34, %f90;
	cvt.f64.f32 	%fd35, %f91;
	fma.rn.f64 	%fd36, %fd34, %fd35, %fd33;
	ld.global.nc.f32 	%f92, [%rd27+28];
	ld.shared.f32 	%f93, [%r145+28];
	cvt.f64.f32 	%fd37, %f92;
	cvt.f64.f32 	%fd38, %f93;
	fma.rn.f64 	%fd68, %fd37, %fd38, %fd36;
	add.s32 	%r250, %r250, 8;
	setp.ne.s32 	%p21, %r250, %r13;
	mov.u32 	%r252, %r13;
	@%p21 bra 	$L__BB0_12;
$L__BB0_13:
	setp.eq.s32 	%p22, %r11, 0;
	@%p22 bra 	$L__BB0_21;
	add.s32 	%r146, %r11, -1;
	setp.lt.u32 	%p23, %r146, 3;
	@%p23 bra 	$L__BB0_16;
	add.s32 	%r147, %r252, %r9;
	mul.wide.s32 	%rd28, %r147, 4;
	add.s64 	%rd29, %rd1, %rd28;
	ld.global.nc.f32 	%f94, [%rd29];
	add.s32 	%r148, %r252, %r25;
	shl.b32 	%r149, %r148, 2;
	mov.u32 	%r150, smem;
	add.s32 	%r151, %r150, %r149;
	ld.shared.f32 	%f95, [%r151];
	cvt.f64.f32 	%fd40, %f94;
	cvt.f64.f32 	%fd41, %f95;
	fma.rn.f64 	%fd42, %fd40, %fd41, %fd68;
	ld.global.nc.f32 	%f96, [%rd29+4];
	ld.shared.f32 	%f97, [%r151+4];
	cvt.f64.f32 	%fd43, %f96;
	cvt.f64.f32 	%fd44, %f97;
	fma.rn.f64 	%fd45, %fd43, %fd44, %fd42;
	ld.global.nc.f32 	%f98, [%rd29+8];
	ld.shared.f32 	%f99, [%r151+8];
	cvt.f64.f32 	%fd46, %f98;
	cvt.f64.f32 	%fd47, %f99;
	fma.rn.f64 	%fd48, %fd46, %fd47, %fd45;
	ld.global.nc.f32 	%f100, [%rd29+12];
	ld.shared.f32 	%f101, [%r151+12];
	cvt.f64.f32 	%fd49, %f100;
	cvt.f64.f32 	%fd50, %f101;
	fma.rn.f64 	%fd68, %fd49, %fd50, %fd48;
	add.s32 	%r252, %r252, 4;
$L__BB0_16:
	setp.eq.s32 	%p24, %r12, 0;
	@%p24 bra 	$L__BB0_21;
	setp.eq.s32 	%p25, %r12, 1;
	@%p25 bra 	$L__BB0_19;
	add.s32 	%r152, %r252, %r9;
	mul.wide.s32 	%rd30, %r152, 4;
	add.s64 	%rd31, %rd1, %rd30;
	ld.global.nc.f32 	%f102, [%rd31];
	add.s32 	%r153, %r252, %r25;
	shl.b32 	%r154, %r153, 2;
	mov.u32 	%r155, smem;
	add.s32 	%r156, %r155, %r154;
	ld.shared.f32 	%f103, [%r156];
	cvt.f64.f32 	%fd52, %f102;
	cvt.f64.f32 	%fd53, %f103;
	fma.rn.f64 	%fd54, %fd52, %fd53, %fd68;
	ld.global.nc.f32 	%f104, [%rd31+4];
	ld.shared.f32 	%f105, [%r156+4];
	cvt.f64.f32 	%fd55, %f104;
	cvt.f64.f32 	%fd56, %f105;
	fma.rn.f64 	%fd68, %fd55, %fd56, %fd54;
	add.s32 	%r252, %r252, 2;
$L__BB0_19:
	setp.eq.s32 	%p26, %r14, 0;
	@%p26 bra 	$L__BB0_21;
	add.s32 	%r157, %r252, %r9;
	mul.wide.s32 	%rd32, %r157, 4;
	add.s64 	%rd33, %rd1, %rd32;
	ld.global.nc.f32 	%f106, [%rd33];
	add.s32 	%r158, %r252, %r25;
	shl.b32 	%r159, %r158, 2;
	mov.u32 	%r160, smem;
	add.s32 	%r161, %r160, %r159;
	ld.shared.f32 	%f107, [%r161];
	cvt.f64.f32 	%fd57, %f106;
	cvt.f64.f32 	%fd58, %f107;
	fma.rn.f64 	%fd68, %fd57, %fd58, %fd68;
$L__BB0_21:
	ld.param.f32 	%f540, [_Z18flash_attn_forwardPKfS0_S0_Pfiiiif_param_8];
	cvt.f64.f32 	%fd59, %f540;
	mul.f64 	%fd60, %fd68, %fd59;
	cvt.rn.f32.f64 	%f108, %fd60;
	mul.wide.u32 	%rd34, %r249, 4;
	add.s64 	%rd35, %rd3, %rd34;
	st.local.f32 	[%rd35], %f108;
	setp.lt.f32 	%p27, %f551, %f108;
	selp.f32 	%f551, %f108, %f551, %p27;
	add.s32 	%r249, %r249, 1;
	setp.eq.s32 	%p28, %r249, %r17;
	@%p28 bra 	$L__BB0_33;
	bra.uni 	$L__BB0_10;
$L__BB0_22:
	setp.lt.s32 	%p8, %r246, 8;
	mov.f32 	%f551, 0fFF800000;
	mov.b32 	%r256, 0;
	@%p8 bra 	$L__BB0_25;
	add.s64 	%rd88, %rd3, 16;
	and.b32  	%r256, %r17, 120;
	neg.s32 	%r254, %r256;
	mov.f32 	%f551, 0fFF800000;
$L__BB0_24:
	.pragma "nounroll";
	setp.lt.f32 	%p9, %f551, %f1;
	selp.f32 	%f551, %f1, %f551, %p9;
	st.local.v4.f32 	[%rd88+-16], {%f1, %f1, %f1, %f1};
	st.local.v4.f32 	[%rd88], {%f1, %f1, %f1, %f1};
	add.s32 	%r254, %r254, 8;
	add.s64 	%rd88, %rd88, 32;
	setp.ne.s32 	%p10, %r254, 0;
	@%p10 bra 	$L__BB0_24;
$L__BB0_25:
	setp.eq.s32 	%p11, %r19, 0;
	@%p11 bra 	$L__BB0_33;
	setp.lt.u32 	%p12, %r19, 4;
	@%p12 bra 	$L__BB0_28;
	mul.wide.u32 	%rd20, %r256, 4;
	add.s64 	%rd21, %rd3, %rd20;
	st.local.f32 	[%rd21], %f1;
	setp.lt.f32 	%p13, %f551, %f1;
	selp.f32 	%f551, %f1, %f551, %p13;
	st.local.f32 	[%rd21+4], %f1;
	st.local.f32 	[%rd21+8], %f1;
	st.local.f32 	[%rd21+12], %f1;
	add.s32 	%r256, %r256, 4;
$L__BB0_28:
	setp.eq.s32 	%p14, %r18, 0;
	@%p14 bra 	$L__BB0_33;
	setp.eq.s32 	%p15, %r18, 1;
	@%p15 bra 	$L__BB0_31;
	mul.wide.u32 	%rd22, %r256, 4;
	add.s64 	%rd23, %rd3, %rd22;
	st.local.f32 	[%rd23], %f1;
	setp.lt.f32 	%p16, %f551, %f1;
	selp.f32 	%f551, %f1, %f551, %p16;
	st.local.f32 	[%rd23+4], %f1;
	add.s32 	%r256, %r256, 2;
$L__BB0_31:
	and.b32  	%r137, %r17, 1;
	setp.eq.b32 	%p17, %r137, 1;
	not.pred 	%p18, %p17;
	@%p18 bra 	$L__BB0_33;
	mul.wide.u32 	%rd24, %r256, 4;
	add.s64 	%rd25, %rd3, %rd24;
	st.local.f32 	[%rd25], %f1;
	setp.lt.f32 	%p19, %f551, %f1;
	selp.f32 	%f551, %f1, %f551, %p19;
$L__BB0_33:
	setp.lt.s32 	%p29, %r20, 1;
	max.f32 	%f579, %f542, %f551;
	mov.f32 	%f559, 0f00000000;
	@%p29 bra 	$L__BB0_47;
	setp.lt.s32 	%p30, %r246, 16;
	mov.f32 	%f559, 0f00000000;
	mov.b32 	%r260, 0;
	@%p30 bra 	$L__BB0_37;
	mov.f32 	%f559, 0f00000000;
	mov.b32 	%r258, 0;
$L__BB0_36:
	.pragma "nounroll";
	mul.wide.u32 	%rd36, %r258, 4;
	add.s64 	%rd37, %rd3, %rd36;
	ld.local.v4.f32 	{%f113, %f114, %f115, %f116}, [%rd37];
	sub.f32 	%f117, %f113, %f579;
	mul.f32 	%f118, %f117, 0f3FB8AA3B;
	ex2.approx.f32 	%f119, %f118;
	add.f32 	%f120, %f559, %f119;
	sub.f32 	%f121, %f114, %f579;
	mul.f32 	%f122, %f121, 0f3FB8AA3B;
	ex2.approx.f32 	%f123, %f122;
	add.f32 	%f124, %f120, %f123;
	sub.f32 	%f125, %f115, %f579;
	mul.f32 	%f126, %f125, 0f3FB8AA3B;
	ex2.approx.f32 	%f127, %f126;
	add.f32 	%f128, %f124, %f127;
	sub.f32 	%f129, %f116, %f579;
	mul.f32 	%f130, %f129, 0f3FB8AA3B;
	ex2.approx.f32 	%f131, %f130;
	add.f32 	%f132, %f128, %f131;
	ld.local.v4.f32 	{%f133, %f134, %f135, %f136}, [%rd37+16];
	sub.f32 	%f137, %f133, %f579;
	mul.f32 	%f138, %f137, 0f3FB8AA3B;
	ex2.approx.f32 	%f139, %f138;
	add.f32 	%f140, %f132, %f139;
	sub.f32 	%f141, %f134, %f579;
	mul.f32 	%f142, %f141, 0f3FB8AA3B;
	ex2.approx.f32 	%f143, %f142;
	add.f32 	%f144, %f140, %f143;
	sub.f32 	%f145, %f135, %f579;
	mul.f32 	%f146, %f145, 0f3FB8AA3B;
	ex2.approx.f32 	%f147, %f146;
	add.f32 	%f148, %f144, %f147;
	sub.f32 	%f149, %f136, %f579;
	mul.f32 	%f150, %f149, 0f3FB8AA3B;
	ex2.approx.f32 	%f151, %f150;
	add.f32 	%f152, %f148, %f151;
	ld.local.v4.f32 	{%f153, %f154, %f155, %f156}, [%rd37+32];
	sub.f32 	%f157, %f153, %f579;
	mul.f32 	%f158, %f157, 0f3FB8AA3B;
	ex2.approx.f32 	%f159, %f158;
	add.f32 	%f160, %f152, %f159;
	sub.f32 	%f161, %f154, %f579;
	mul.f32 	%f162, %f161, 0f3FB8AA3B;
	ex2.approx.f32 	%f163, %f162;
	add.f32 	%f164, %f160, %f163;
	sub.f32 	%f165, %f155, %f579;
	mul.f32 	%f166, %f165, 0f3FB8AA3B;
	ex2.approx.f32 	%f167, %f166;
	add.f32 	%f168, %f164, %f167;
	sub.f32 	%f169, %f156, %f579;
	mul.f32 	%f170, %f169, 0f3FB8AA3B;
	ex2.approx.f32 	%f171, %f170;
	add.f32 	%f172, %f168, %f171;
	ld.local.v4.f32 	{%f173, %f174, %f175, %f176}, [%rd37+48];
	sub.f32 	%f177, %f173, %f579;
	mul.f32 	%f178, %f177, 0f3FB8AA3B;
	ex2.approx.f32 	%f179, %f178;
	add.f32 	%f180, %f172, %f179;
	sub.f32 	%f181, %f174, %f579;
	mul.f32 	%f182, %f181, 0f3FB8AA3B;
	ex2.approx.f32 	%f183, %f182;
	add.f32 	%f184, %f180, %f183;
	sub.f32 	%f185, %f175, %f579;
	mul.f32 	%f186, %f185, 0f3FB8AA3B;
	ex2.approx.f32 	%f187, %f186;
	add.f32 	%f188, %f184, %f187;
	sub.f32 	%f189, %f176, %f579;
	mul.f32 	%f190, %f189, 0f3FB8AA3B;
	ex2.approx.f32 	%f191, %f190;
	add.f32 	%f559, %f188, %f191;
	add.s32 	%r258, %r258, 16;
	and.b32  	%r260, %r17, 112;
	setp.ne.s32 	%p31, %r258, %r260;
	@%p31 bra 	$L__BB0_36;
$L__BB0_37:
	and.b32  	%r164, %r17, 15;
	setp.eq.s32 	%p32, %r164, 0;
	@%p32 bra 	$L__BB0_47;
	setp.lt.u32 	%p33, %r164, 8;
	@%p33 bra 	$L__BB0_40;
	mul.wide.u32 	%rd38, %r260, 4;
	add.s64 	%rd39, %rd3, %rd38;
	ld.local.f32 	%f193, [%rd39];
	sub.f32 	%f194, %f193, %f579;
	mul.f32 	%f195, %f194, 0f3FB8AA3B;
	ex2.approx.f32 	%f196, %f195;
	add.f32 	%f197, %f559, %f196;
	ld.local.f32 	%f198, [%rd39+4];
	sub.f32 	%f199, %f198, %f579;
	mul.f32 	%f200, %f199, 0f3FB8AA3B;
	ex2.approx.f32 	%f201, %f200;
	add.f32 	%f202, %f197, %f201;
	ld.local.f32 	%f203, [%rd39+8];
	sub.f32 	%f204, %f203, %f579;
	mul.f32 	%f205, %f204, 0f3FB8AA3B;
	ex2.approx.f32 	%f206, %f205;
	add.f32 	%f207, %f202, %f206;
	ld.local.f32 	%f208, [%rd39+12];
	sub.f32 	%f209, %f208, %f579;
	mul.f32 	%f210, %f209, 0f3FB8AA3B;
	ex2.approx.f32 	%f211, %f210;
	add.f32 	%f212, %f207, %f211;
	ld.local.f32 	%f213, [%rd39+16];
	sub.f32 	%f214, %f213, %f579;
	mul.f32 	%f215, %f214, 0f3FB8AA3B;
	ex2.approx.f32 	%f216, %f215;
	add.f32 	%f217, %f212, %f216;
	ld.local.f32 	%f218, [%rd39+20];
	sub.f32 	%f219, %f218, %f579;
	mul.f32 	%f220, %f219, 0f3FB8AA3B;
	ex2.approx.f32 	%f221, %f220;
	add.f32 	%f222, %f217, %f221;
	ld.local.f32 	%f223, [%rd39+24];
	sub.f32 	%f224, %f223, %f579;
	mul.f32 	%f225, %f224, 0f3FB8AA3B;
	ex2.approx.f32 	%f226, %f225;
	add.f32 	%f227, %f222, %f226;
	ld.local.f32 	%f228, [%rd39+28];
	sub.f32 	%f229, %f228, %f579;
	mul.f32 	%f230, %f229, 0f3FB8AA3B;
	ex2.approx.f32 	%f231, %f230;
	add.f32 	%f559, %f227, %f231;
	add.s32 	%r260, %r260, 8;
$L__BB0_40:
	setp.eq.s32 	%p34, %r19, 0;
	@%p34 bra 	$L__BB0_47;
	setp.lt.u32 	%p35, %r19, 4;
	@%p35 bra 	$L__BB0_43;
	mul.wide.u32 	%rd40, %r260, 4;
	add.s64 	%rd41, %rd3, %rd40;
	ld.local.f32 	%f233, [%rd41];
	sub.f32 	%f234, %f233, %f579;
	mul.f32 	%f235, %f234, 0f3FB8AA3B;
	ex2.approx.f32 	%f236, %f235;
	add.f32 	%f237, %f559, %f236;
	ld.local.f32 	%f238, [%rd41+4];
	sub.f32 	%f239, %f238, %f579;
	mul.f32 	%f240, %f239, 0f3FB8AA3B;
	ex2.approx.f32 	%f241, %f240;
	add.f32 	%f242, %f237, %f241;
	ld.local.f32 	%f243, [%rd41+8];
	sub.f32 	%f244, %f243, %f579;
	mul.f32 	%f245, %f244, 0f3FB8AA3B;
	ex2.approx.f32 	%f246, %f245;
	add.f32 	%f247, %f242, %f246;
	ld.local.f32 	%f248, [%rd41+12];
	sub.f32 	%f249, %f248, %f579;
	mul.f32 	%f250, %f249, 0f3FB8AA3B;
	ex2.approx.f32 	%f251, %f250;
	add.f32 	%f559, %f247, %f251;
	add.s32 	%r260, %r260, 4;
$L__BB0_43:
	setp.eq.s32 	%p36, %r18, 0;
	@%p36 bra 	$L__BB0_47;
	mul.wide.u32 	%rd42, %r260, 4;
	add.s64 	%rd7, %rd3, %rd42;
	ld.local.f32 	%f252, [%rd7];
	sub.f32 	%f253, %f252, %f579;
	mul.f32 	%f254, %f253, 0f3FB8AA3B;
	ex2.approx.f32 	%f255, %f254;
	add.f32 	%f559, %f559, %f255;
	setp.eq.s32 	%p37, %r18, 1;
	@%p37 bra 	$L__BB0_47;
	ld.local.f32 	%f256, [%rd7+4];
	sub.f32 	%f257, %f256, %f579;
	mul.f32 	%f258, %f257, 0f3FB8AA3B;
	ex2.approx.f32 	%f259, %f258;
	add.f32 	%f559, %f559, %f259;
	setp.eq.s32 	%p38, %r18, 2;
	@%p38 bra 	$L__BB0_47;
	ld.local.f32 	%f260, [%rd7+8];
	sub.f32 	%f261, %f260, %f579;
	mul.f32 	%f262, %f261, 0f3FB8AA3B;
	ex2.approx.f32 	%f263, %f262;
	add.f32 	%f559, %f559, %f263;
$L__BB0_47:
	setp.lt.s32 	%p39, %r114, 1;
	sub.f32 	%f264, %f542, %f579;
	mul.f32 	%f265, %f264, 0f3FB8AA3B;
	ex2.approx.f32 	%f33, %f265;
	@%p39 bra 	$L__BB0_99;
	@%p29 bra 	$L__BB0_76;
	setp.eq.s32 	%p56, %r247, 0;
	@%p56 bra 	$L__BB0_63;
	and.b32  	%r51, %r17, 120;
	and.b32  	%r52, %r17, 1;
	mov.b32 	%r267, 0;
$L__BB0_51:
	setp.lt.s32 	%p57, %r246, 8;
	add.s32 	%r180, %r267, %r9;
	mul.wide.s32 	%rd59, %r180, 4;
	add.s64 	%rd8, %rd2, %rd59;
	ld.global.f32 	%f46, [%rd8];
	mov.f32 	%f575, 0f00000000;
	mov.b32 	%r270, 0;
	@%p57 bra 	$L__BB0_54;
	mov.f32 	%f575, 0f00000000;
	mov.b32 	%r268, 0;
$L__BB0_53:
	.pragma "nounroll";
	mul.wide.u32 	%rd60, %r268, 4;
	add.s64 	%rd61, %rd3, %rd60;
	ld.local.v4.f32 	{%f299, %f300, %f301, %f302}, [%rd61];
	sub.f32 	%f303, %f299, %f579;
	mul.f32 	%f304, %f303, 0f3FB8AA3B;
	ex2.approx.f32 	%f305, %f304;
	mad.lo.s32 	%r182, %r268, %r114, %r267;
	shl.b32 	%r183, %r182, 2;
	add.s32 	%r184, %r7, %r183;
	ld.shared.f32 	%f306, [%r184];
	fma.rn.f32 	%f307, %f305, %f306, %f575;
	sub.f32 	%f308, %f300, %f579;
	mul.f32 	%f309, %f308, 0f3FB8AA3B;
	ex2.approx.f32 	%f310, %f309;
	shl.b32 	%r185, %r114, 2;
	add.s32 	%r186, %r184, %r185;
	ld.shared.f32 	%f311, [%r186];
	fma.rn.f32 	%f312, %f310, %f311, %f307;
	sub.f32 	%f313, %f301, %f579;
	mul.f32 	%f314, %f313, 0f3FB8AA3B;
	ex2.approx.f32 	%f315, %f314;
	add.s32 	%r187, %r186, %r185;
	ld.shared.f32 	%f316, [%r187];
	fma.rn.f32 	%f317, %f315, %f316, %f312;
	sub.f32 	%f318, %f302, %f579;
	mul.f32 	%f319, %f318, 0f3FB8AA3B;
	ex2.approx.f32 	%f320, %f319;
	add.s32 	%r188, %r187, %r185;
	ld.shared.f32 	%f321, [%r188];
	fma.rn.f32 	%f322, %f320, %f321, %f317;
	ld.local.v4.f32 	{%f323, %f324, %f325, %f326}, [%rd61+16];
	sub.f32 	%f327, %f323, %f579;
	mul.f32 	%f328, %f327, 0f3FB8AA3B;
	ex2.approx.f32 	%f329, %f328;
	add.s32 	%r189, %r188, %r185;
	ld.shared.f32 	%f330, [%r189];
	fma.rn.f32 	%f331, %f329, %f330, %f322;
	sub.f32 	%f332, %f324, %f579;
	mul.f32 	%f333, %f332, 0f3FB8AA3B;
	ex2.approx.f32 	%f334, %f333;
	add.s32 	%r190, %r189, %r185;
	ld.shared.f32 	%f335, [%r190];
	fma.rn.f32 	%f336, %f334, %f335, %f331;
	sub.f32 	%f337, %f325, %f579;
	mul.f32 	%f338, %f337, 0f3FB8AA3B;
	ex2.approx.f32 	%f339, %f338;
	add.s32 	%r191, %r190, %r185;
	ld.shared.f32 	%f340, [%r191];
	fma.rn.f32 	%f341, %f339, %f340, %f336;
	sub.f32 	%f342, %f326, %f579;
	mul.f32 	%f343, %f342, 0f3FB8AA3B;
	ex2.approx.f32 	%f344, %f343;
	add.s32 	%r192, %r191, %r185;
	ld.shared.f32 	%f345, [%r192];
	fma.rn.f32 	%f575, %f344, %f345, %f341;
	add.s32 	%r268, %r268, 8;
	setp.ne.s32 	%p58, %r268, %r51;
	mov.u32 	%r270, %r51;
	@%p58 bra 	$L__BB0_53;
$L__BB0_54:
	setp.eq.s32 	%p59, %r19, 0;
	@%p59 bra 	$L__BB0_62;
	add.s32 	%r193, %r19, -1;
	setp.lt.u32 	%p60, %r193, 3;
	@%p60 bra 	$L__BB0_57;
	mul.wide.u32 	%rd62, %r270, 4;
	add.s64 	%rd63, %rd3, %rd62;
	ld.local.f32 	%f347, [%rd63];
	sub.f32 	%f348, %f347, %f579;
	mul.f32 	%f349, %f348, 0f3FB8AA3B;
	ex2.approx.f32 	%f350, %f349;
	mad.lo.s32 	%r194, %r270, %r114, %r267;
	shl.b32 	%r195, %r194, 2;
	add.s32 	%r196, %r7, %r195;
	ld.shared.f32 	%f351, [%r196];
	fma.rn.f32 	%f352, %f350, %f351, %f575;
	ld.local.f32 	%f353, [%rd63+4];
	sub.f32 	%f354, %f353, %f579;
	mul.f32 	%f355, %f354, 0f3FB8AA3B;
	ex2.approx.f32 	%f356, %f355;
	shl.b32 	%r197, %r114, 2;
	add.s32 	%r198, %r196, %r197;
	ld.shared.f32 	%f357, [%r198];
	fma.rn.f32 	%f358, %f356, %f357, %f352;
	ld.local.f32 	%f359, [%rd63+8];
	sub.f32 	%f360, %f359, %f579;
	mul.f32 	%f361, %f360, 0f3FB8AA3B;
	ex2.approx.f32 	%f362, %f361;
	add.s32 	%r199, %r198, %r197;
	ld.shared.f32 	%f363, [%r199];
	fma.rn.f32 	%f364, %f362, %f363, %f358;
	ld.local.f32 	%f365, [%rd63+12];
	sub.f32 	%f366, %f365, %f579;
	mul.f32 	%f367, %f366, 0f3FB8AA3B;
	ex2.approx.f32 	%f368, %f367;
	add.s32 	%r200, %r199, %r197;
	ld.shared.f32 	%f369, [%r200];
	fma.rn.f32 	%f575, %f368, %f369, %f364;
	add.s32 	%r270, %r270, 4;
$L__BB0_57:
	setp.eq.s32 	%p61, %r18, 0;
	@%p61 bra 	$L__BB0_62;
	setp.eq.s32 	%p62, %r18, 1;
	@%p62 bra 	$L__BB0_60;
	mul.wide.u32 	%rd64, %r270, 4;
	add.s64 	%rd65, %rd3, %rd64;
	ld.local.f32 	%f371, [%rd65];
	sub.f32 	%f372, %f371, %f579;
	mul.f32 	%f373, %f372, 0f3FB8AA3B;
	ex2.approx.f32 	%f374, %f373;
	mad.lo.s32 	%r201, %r270, %r114, %r267;
	shl.b32 	%r202, %r201, 2;
	add.s32 	%r203, %r7, %r202;
	ld.shared.f32 	%f375, [%r203];
	fma.rn.f32 	%f376, %f374, %f375, %f575;
	ld.local.f32 	%f377, [%rd65+4];
	sub.f32 	%f378, %f377, %f579;
	mul.f32 	%f379, %f378, 0f3FB8AA3B;
	ex2.approx.f32 	%f380, %f379;
	shl.b32 	%r204, %r114, 2;
	add.s32 	%r205, %r203, %r204;
	ld.shared.f32 	%f381, [%r205];
	fma.rn.f32 	%f575, %f380, %f381, %f376;
	add.s32 	%r270, %r270, 2;
$L__BB0_60:
	setp.eq.s32 	%p63, %r52, 0;
	@%p63 bra 	$L__BB0_62;
	mul.wide.u32 	%rd66, %r270, 4;
	add.s64 	%rd67, %rd3, %rd66;
	ld.local.f32 	%f382, [%rd67];
	sub.f32 	%f383, %f382, %f579;
	mul.f32 	%f384, %f383, 0f3FB8AA3B;
	ex2.approx.f32 	%f385, %f384;
	mad.lo.s32 	%r206, %r270, %r114, %r267;
	shl.b32 	%r207, %r206, 2;
	add.s32 	%r208, %r7, %r207;
	ld.shared.f32 	%f386, [%r208];
	fma.rn.f32 	%f575, %f385, %f386, %f575;
$L__BB0_62:
	fma.rn.f32 	%f387, %f33, %f46, %f575;
	st.global.f32 	[%rd8], %f387;
	add.s32 	%r267, %r267, 1;
	setp.eq.s32 	%p64, %r267, %r114;
	@%p64 bra 	$L__BB0_99;
	bra.uni 	$L__BB0_51;
$L__BB0_63:
	and.b32  	%r53, %r17, 120;
	and.b32  	%r54, %r17, 1;
	mov.b32 	%r262, 0;
$L__BB0_64:
	setp.lt.s32 	%p65, %r246, 8;
	mov.f32 	%f567, 0f00000000;
	mov.b32 	%r265, 0;
	@%p65 bra 	$L__BB0_67;
	mov.f32 	%f567, 0f00000000;
	mov.b32 	%r263, 0;
$L__BB0_66:
	.pragma "nounroll";
	mul.wide.u32 	%rd68, %r263, 4;
	add.s64 	%rd69, %rd3, %rd68;
	ld.local.v4.f32 	{%f391, %f392, %f393, %f394}, [%rd69];
	sub.f32 	%f395, %f391, %f579;
	mul.f32 	%f396, %f395, 0f3FB8AA3B;
	ex2.approx.f32 	%f397, %f396;
	mad.lo.s32 	%r212, %r263, %r114, %r262;
	shl.b32 	%r213, %r212, 2;
	add.s32 	%r214, %r7, %r213;
	ld.shared.f32 	%f398, [%r214];
	fma.rn.f32 	%f399, %f397, %f398, %f567;
	sub.f32 	%f400, %f392, %f579;
	mul.f32 	%f401, %f400, 0f3FB8AA3B;
	ex2.approx.f32 	%f402, %f401;
	shl.b32 	%r215, %r114, 2;
	add.s32 	%r216, %r214, %r215;
	ld.shared.f32 	%f403, [%r216];
	fma.rn.f32 	%f404, %f402, %f403, %f399;
	sub.f32 	%f405, %f393, %f579;
	mul.f32 	%f406, %f405, 0f3FB8AA3B;
	ex2.approx.f32 	%f407, %f406;
	add.s32 	%r217, %r216, %r215;
	ld.shared.f32 	%f408, [%r217];
	fma.rn.f32 	%f409, %f407, %f408, %f404;
	sub.f32 	%f410, %f394, %f579;
	mul.f32 	%f411, %f410, 0f3FB8AA3B;
	ex2.approx.f32 	%f412, %f411;
	add.s32 	%r218, %r217, %r215;
	ld.shared.f32 	%f413, [%r218];
	fma.rn.f32 	%f414, %f412, %f413, %f409;
	ld.local.v4.f32 	{%f415, %f416, %f417, %f418}, [%rd69+16];
	sub.f32 	%f419, %f415, %f579;
	mul.f32 	%f420, %f419, 0f3FB8AA3B;
	ex2.approx.f32 	%f421, %f420;
	add.s32 	%r219, %r218, %r215;
	ld.shared.f32 	%f422, [%r219];
	fma.rn.f32 	%f423, %f421, %f422, %f414;
	sub.f32 	%f424, %f416, %f579;
	mul.f32 	%f425, %f424, 0f3FB8AA3B;
	ex2.approx.f32 	%f426, %f425;
	add.s32 	%r220, %r219, %r215;
	ld.shared.f32 	%f427, [%r220];
	fma.rn.f32 	%f428, %f426, %f427, %f423;
	sub.f32 	%f429, %f417, %f579;
	mul.f32 	%f430, %f429, 0f3FB8AA3B;
	ex2.approx.f32 	%f431, %f430;
	add.s32 	%r221, %r220, %r215;
	ld.shared.f32 	%f432, [%r221];
	fma.rn.f32 	%f433, %f431, %f432, %f428;
	sub.f32 	%f434, %f418, %f579;
	mul.f32 	%f435, %f434, 0f3FB8AA3B;
	ex2.approx.f32 	%f436, %f435;
	add.s32 	%r222, %r221, %r215;
	ld.shared.f32 	%f437, [%r222];
	fma.rn.f32 	%f567, %f436, %f437, %f433;
	add.s32 	%r263, %r263, 8;
	setp.ne.s32 	%p66, %r263, %r53;
	mov.u32 	%r265, %r53;
	@%p66 bra 	$L__BB0_66;
$L__BB0_67:
	setp.eq.s32 	%p67, %r19, 0;
	@%p67 bra 	$L__BB0_75;
	add.s32 	%r223, %r19, -1;
	setp.lt.u32 	%p68, %r223, 3;
	@%p68 bra 	$L__BB0_70;
	mul.wide.u32 	%rd70, %r265, 4;
	add.s64 	%rd71, %rd3, %rd70;
	ld.local.f32 	%f439, [%rd71];
	sub.f32 	%f440, %f439, %f579;
	mul.f32 	%f441, %f440, 0f3FB8AA3B;
	ex2.approx.f32 	%f442, %f441;
	mad.lo.s32 	%r224, %r265, %r114, %r262;
	shl.b32 	%r225, %r224, 2;
	add.s32 	%r226, %r7, %r225;
	ld.shared.f32 	%f443, [%r226];
	fma.rn.f32 	%f444, %f442, %f443, %f567;
	ld.local.f32 	%f445, [%rd71+4];
	sub.f32 	%f446, %f445, %f579;
	mul.f32 	%f447, %f446, 0f3FB8AA3B;
	ex2.approx.f32 	%f448, %f447;
	shl.b32 	%r227, %r114, 2;
	add.s32 	%r228, %r226, %r227;
	ld.shared.f32 	%f449, [%r228];
	fma.rn.f32 	%f450, %f448, %f449, %f444;
	ld.local.f32 	%f451, [%rd71+8];
	sub.f32 	%f452, %f451, %f579;
	mul.f32 	%f453, %f452, 0f3FB8AA3B;
	ex2.approx.f32 	%f454, %f453;
	add.s32 	%r229, %r228, %r227;
	ld.shared.f32 	%f455, [%r229];
	fma.rn.f32 	%f456, %f454, %f455, %f450;
	ld.local.f32 	%f457, [%rd71+12];
	sub.f32 	%f458, %f457, %f579;
	mul.f32 	%f459, %f458, 0f3FB8AA3B;
	ex2.approx.f32 	%f460, %f459;
	add.s32 	%r230, %r229, %r227;
	ld.shared.f32 	%f461, [%r230];
	fma.rn.f32 	%f567, %f460, %f461, %f456;
	add.s32 	%r265, %r265, 4;
$L__BB0_70:
	setp.eq.s32 	%p69, %r18, 0;
	@%p69 bra 	$L__BB0_75;
	setp.eq.s32 	%p70, %r18, 1;
	@%p70 bra 	$L__BB0_73;
	mul.wide.u32 	%rd72, %r265, 4;
	add.s64 	%rd73, %rd3, %rd72;
	ld.local.f32 	%f463, [%rd73];
	sub.f32 	%f464, %f463, %f579;
	mul.f32 	%f465, %f464, 0f3FB8AA3B;
	ex2.approx.f32 	%f466, %f465;
	mad.lo.s32 	%r231, %r265, %r114, %r262;
	shl.b32 	%r232, %r231, 2;
	add.s32 	%r233, %r7, %r232;
	ld.shared.f32 	%f467, [%r233];
	fma.rn.f32 	%f468, %f466, %f467, %f567;
	ld.local.f32 	%f469, [%rd73+4];
	sub.f32 	%f470, %f469, %f579;
	mul.f32 	%f471, %f470, 0f3FB8AA3B;
	ex2.approx.f32 	%f472, %f471;
	shl.b32 	%r234, %r114, 2;
	add.s32 	%r235, %r233, %r234;
	ld.shared.f32 	%f473, [%r235];
	fma.rn.f32 	%f567, %f472, %f473, %f468;
	add.s32 	%r265, %r265, 2;
$L__BB0_73:
	setp.eq.s32 	%p71, %r54, 0;
	@%p71 bra 	$L__BB0_75;
	mul.wide.u32 	%rd74, %r265, 4;
	add.s64 	%rd75, %rd3, %rd74;
	ld.local.f32 	%f474, [%rd75];
	sub.f32 	%f475, %f474, %f579;
	mul.f32 	%f476, %f475, 0f3FB8AA3B;
	ex2.approx.f32 	%f477, %f476;
	mad.lo.s32 	%r236, %r265, %r114, %r262;
	shl.b32 	%r237, %r236, 2;
	add.s32 	%r238, %r7, %r237;
	ld.shared.f32 	%f478, [%r238];
	fma.rn.f32 	%f567, %f477, %f478, %f567;
$L__BB0_75:
	fma.rn.f32 	%f479, %f33, 0f00000000, %f567;
	add.s32 	%r239, %r262, %r9;
	mul.wide.s32 	%rd76, %r239, 4;
	add.s64 	%rd77, %rd2, %rd76;
	st.global.f32 	[%rd77], %f479;
	add.s32 	%r262, %r262, 1;
	setp.eq.s32 	%p72, %r262, %r114;
	@%p72 bra 	$L__BB0_99;
	bra.uni 	$L__BB0_64;
$L__BB0_76:
	add.s32 	%r73, %r11, -1;
	add.s32 	%r74, %r12, -1;
	setp.ne.s32 	%p41, %r247, 0;
	@%p41 bra 	$L__BB0_88;
	setp.lt.u32 	%p49, %r10, 7;
	fma.rn.f32 	%f59, %f33, 0f00000000, 0f00000000;
	mov.b32 	%r274, 0;
	@%p49 bra 	$L__BB0_80;
	mov.b32 	%r272, 0;
$L__BB0_79:
	.pragma "nounroll";
	add.s32 	%r174, %r272, %r9;
	mul.wide.s32 	%rd51, %r174, 4;
	add.s64 	%rd52, %rd2, %rd51;
	st.global.f32 	[%rd52], %f59;
	st.global.f32 	[%rd52+4], %f59;
	st.global.f32 	[%rd52+8], %f59;
	st.global.f32 	[%rd52+12], %f59;
	st.global.f32 	[%rd52+16], %f59;
	st.global.f32 	[%rd52+20], %f59;
	st.global.f32 	[%rd52+24], %f59;
	st.global.f32 	[%rd52+28], %f59;
	add.s32 	%r272, %r272, 8;
	setp.ne.s32 	%p50, %r272, %r13;
	mov.u32 	%r274, %r13;
	@%p50 bra 	$L__BB0_79;
$L__BB0_80:
	setp.eq.s32 	%p51, %r11, 0;
	@%p51 bra 	$L__BB0_99;
	setp.lt.u32 	%p52, %r73, 3;
	@%p52 bra 	$L__BB0_83;
	add.s32 	%r175, %r274, %r9;
	mul.wide.s32 	%rd53, %r175, 4;
	add.s64 	%rd54, %rd2, %rd53;
	st.global.f32 	[%rd54], %f59;
	st.global.f32 	[%rd54+4], %f59;
	st.global.f32 	[%rd54+8], %f59;
	st.global.f32 	[%rd54+12], %f59;
	add.s32 	%r274, %r274, 4;
$L__BB0_83:
	setp.eq.s32 	%p53, %r12, 0;
	@%p53 bra 	$L__BB0_99;
	setp.eq.s32 	%p54, %r74, 0;
	@%p54 bra 	$L__BB0_86;
	add.s32 	%r176, %r274, %r9;
	mul.wide.s32 	%rd55, %r176, 4;
	add.s64 	%rd56, %rd2, %rd55;
	st.global.f32 	[%rd56], %f59;
	st.global.f32 	[%rd56+4], %f59;
	add.s32 	%r274, %r274, 2;
$L__BB0_86:
	setp.eq.s32 	%p55, %r14, 0;
	@%p55 bra 	$L__BB0_99;
	add.s32 	%r177, %r274, %r9;
	mul.wide.s32 	%rd57, %r177, 4;
	add.s64 	%rd58, %rd2, %rd57;
	st.global.f32 	[%rd58], %f59;
	bra.uni 	$L__BB0_99;
$L__BB0_88:
	setp.lt.u32 	%p42, %r10, 7;
	mov.b32 	%r278, 0;
	@%p42 bra 	$L__BB0_91;
	mov.b32 	%r276, 0;
$L__BB0_90:
	.pragma "nounroll";
	add.s32 	%r168, %r276, %r9;
	mul.wide.s32 	%rd43, %r168, 4;
	add.s64 	%rd44, %rd2, %rd43;
	ld.global.f32 	%f266, [%rd44];
	fma.rn.f32 	%f267, %f33, %f266, 0f00000000;
	st.global.f32 	[%rd44], %f267;
	ld.global.f32 	%f268, [%rd44+4];
	fma.rn.f32 	%f269, %f33, %f268, 0f00000000;
	st.global.f32 	[%rd44+4], %f269;
	ld.global.f32 	%f270, [%rd44+8];
	fma.rn.f32 	%f271, %f33, %f270, 0f00000000;
	st.global.f32 	[%rd44+8], %f271;
	ld.global.f32 	%f272, [%rd44+12];
	fma.rn.f32 	%f273, %f33, %f272, 0f00000000;
	st.global.f32 	[%rd44+12], %f273;
	ld.global.f32 	%f274, [%rd44+16];
	fma.rn.f32 	%f275, %f33, %f274, 0f00000000;
	st.global.f32 	[%rd44+16], %f275;
	ld.global.f32 	%f276, [%rd44+20];
	fma.rn.f32 	%f277, %f33, %f276, 0f00000000;
	st.global.f32 	[%rd44+20], %f277;
	ld.global.f32 	%f278, [%rd44+24];
	fma.rn.f32 	%f279, %f33, %f278, 0f00000000;
	st.global.f32 	[%rd44+24], %f279;
	ld.global.f32 	%f280, [%rd44+28];
	fma.rn.f32 	%f281, %f33, %f280, 0f00000000;
	st.global.f32 	[%rd44+28], %f281;
	add.s32 	%r276, %r276, 8;
	setp.ne.s32 	%p43, %r276, %r13;
	mov.u32 	%r278, %r13;
	@%p43 bra 	$L__BB0_90;
$L__BB0_91:
	setp.eq.s32 	%p44, %r11, 0;
	@%p44 bra 	$L__BB0_99;
	setp.lt.u32 	%p45, %r73, 3;
	@%p45 bra 	$L__BB0_94;
	add.s32 	%r169, %r278, %r9;
	mul.wide.s32 	%rd45, %r169, 4;
	add.s64 	%rd46, %rd2, %rd45;
	ld.global.f32 	%f282, [%rd46];
	fma.rn.f32 	%f283, %f33, %f282, 0f00000000;
	st.global.f32 	[%rd46], %f283;
	ld.global.f32 	%f284, [%rd46+4];
	fma.rn.f32 	%f285, %f33, %f284, 0f00000000;
	st.global.f32 	[%rd46+4], %f285;
	ld.global.f32 	%f286, [%rd46+8];
	fma.rn.f32 	%f287, %f33, %f286, 0f00000000;
	st.global.f32 	[%rd46+8], %f287;
	ld.global.f32 	%f288, [%rd46+12];
	fma.rn.f32 	%f289, %f33, %f288, 0f00000000;
	st.global.f32 	[%rd46+12], %f289;
	add.s32 	%r278, %r278, 4;
$L__BB0_94:
	setp.eq.s32 	%p46, %r12, 0;
	@%p46 bra 	$L__BB0_99;
	setp.eq.s32 	%p47, %r74, 0;
	@%p47 bra 	$L__BB0_97;
	add.s32 	%r170, %r278, %r9;
	mul.wide.s32 	%rd47, %r170, 4;
	add.s64 	%rd48, %rd2, %rd47;
	ld.global.f32 	%f290, [%rd48];
	fma.rn.f32 	%f291, %f33, %f290, 0f00000000;
	st.global.f32 	[%rd48], %f291;
	ld.global.f32 	%f292, [%rd48+4];
	fma.rn.f32 	%f293, %f33, %f292, 0f00000000;
	st.global.f32 	[%rd48+4], %f293;
	add.s32 	%r278, %r278, 2;
$L__BB0_97:
	setp.eq.s32 	%p48, %r14, 0;
	@%p48 bra 	$L__BB0_99;
	add.s32 	%r171, %r278, %r9;
	mul.wide.s32 	%rd49, %r171, 4;
	add.s64 	%rd50, %rd2, %rd49;
	ld.global.f32 	%f294, [%rd50];
	fma.rn.f32 	%f295, %f33, %f294, 0f00000000;
	st.global.f32 	[%rd50], %f295;
$L__BB0_99:
	fma.rn.f32 	%f577, %f577, %f33, %f559;
	mov.f32 	%f542, %f579;
$L__BB0_100:
	bar.sync 	0;
	add.s32 	%r247, %r247, 64;
	setp.lt.s32 	%p73, %r247, %r113;
	add.s32 	%r246, %r246, -64;
	@%p73 bra 	$L__BB0_3;
$L__BB0_101:
	setp.ge.s32 	%p74, %r5, %r113;
	@%p74 bra 	$L__BB0_115;
	max.f32 	%f480, %f577, 0f1E3CE508;
	rcp.rn.f32 	%f64, %f480;
	setp.lt.s32 	%p75, %r114, 1;
	@%p75 bra 	$L__BB0_115;
	mad.lo.s32 	%r241, %r1, %r112, %r2;
	mad.lo.s32 	%r242, %r241, %r113, %r5;
	mul.lo.s32 	%r91, %r242, %r114;
	add.s32 	%r243, %r114, -1;
	and.b32  	%r92, %r114, 15;
	setp.lt.u32 	%p76, %r243, 15;
	mov.b32 	%r283, 0;
	@%p76 bra 	$L__BB0_106;
	and.b32  	%r283, %r114, 2147483632;
	neg.s32 	%r281, %r283;
	add.s64 	%rd9, %rd2, 32;
	mov.u32 	%r280, %r91;
$L__BB0_105:
	.pragma "nounroll";
	mul.wide.s32 	%rd78, %r280, 4;
	add.s64 	%rd79, %rd9, %rd78;
	ld.global.f32 	%f481, [%rd79+-32];
	mul.f32 	%f482, %f64, %f481;
	st.global.f32 	[%rd79+-32], %f482;
	ld.global.f32 	%f483, [%rd79+-28];
	mul.f32 	%f484, %f64, %f483;
	st.global.f32 	[%rd79+-28], %f484;
	ld.global.f32 	%f485, [%rd79+-24];
	mul.f32 	%f486, %f64, %f485;
	st.global.f32 	[%rd79+-24], %f486;
	ld.global.f32 	%f487, [%rd79+-20];
	mul.f32 	%f488, %f64, %f487;
	st.global.f32 	[%rd79+-20], %f488;
	ld.global.f32 	%f489, [%rd79+-16];
	mul.f32 	%f490, %f64, %f489;
	st.global.f32 	[%rd79+-16], %f490;
	ld.global.f32 	%f491, [%rd79+-12];
	mul.f32 	%f492, %f64, %f491;
	st.global.f32 	[%rd79+-12], %f492;
	ld.global.f32 	%f493, [%rd79+-8];
	mul.f32 	%f494, %f64, %f493;
	st.global.f32 	[%rd79+-8], %f494;
	ld.global.f32 	%f495, [%rd79+-4];
	mul.f32 	%f496, %f64, %f495;
	st.global.f32 	[%rd79+-4], %f496;
	ld.global.f32 	%f497, [%rd79];
	mul.f32 	%f498, %f64, %f497;
	st.global.f32 	[%rd79], %f498;
	ld.global.f32 	%f499, [%rd79+4];
	mul.f32 	%f500, %f64, %f499;
	st.global.f32 	[%rd79+4], %f500;
	ld.global.f32 	%f501, [%rd79+8];
	mul.f32 	%f502, %f64, %f501;
	st.global.f32 	[%rd79+8], %f502;
	ld.global.f32 	%f503, [%rd79+12];
	mul.f32 	%f504, %f64, %f503;
	st.global.f32 	[%rd79+12], %f504;
	ld.global.f32 	%f505, [%rd79+16];
	mul.f32 	%f506, %f64, %f505;
	st.global.f32 	[%rd79+16], %f506;
	ld.global.f32 	%f507, [%rd79+20];
	mul.f32 	%f508, %f64, %f507;
	st.global.f32 	[%rd79+20], %f508;
	ld.global.f32 	%f509, [%rd79+24];
	mul.f32 	%f510, %f64, %f509;
	st.global.f32 	[%rd79+24], %f510;
	ld.global.f32 	%f511, [%rd79+28];
	mul.f32 	%f512, %f64, %f511;
	st.global.f32 	[%rd79+28], %f512;
	add.s32 	%r281, %r281, 16;
	add.s32 	%r280, %r280, 16;
	setp.ne.s32 	%p77, %r281, 0;
	@%p77 bra 	$L__BB0_105;
$L__BB0_106:
	setp.eq.s32 	%p78, %r92, 0;
	@%p78 bra 	$L__BB0_115;
	and.b32  	%r100, %r114, 7;
	setp.lt.u32 	%p79, %r92, 8;
	@%p79 bra 	$L__BB0_109;
	add.s32 	%r244, %r283, %r91;
	mul.wide.s32 	%rd80, %r244, 4;
	add.s64 	%rd81, %rd2, %rd80;
	ld.global.f32 	%f513, [%rd81];
	mul.f32 	%f514, %f64, %f513;
	st.global.f32 	[%rd81], %f514;
	ld.global.f32 	%f515, [%rd81+4];
	mul.f32 	%f516, %f64, %f515;
	st.global.f32 	[%rd81+4], %f516;
	ld.global.f32 	%f517, [%rd81+8];
	mul.f32 	%f518, %f64, %f517;
	st.global.f32 	[%rd81+8], %f518;
	ld.global.f32 	%f519, [%rd81+12];
	mul.f32 	%f520, %f64, %f519;
	st.global.f32 	[%rd81+12], %f520;
	ld.global.f32 	%f521, [%rd81+16];
	mul.f32 	%f522, %f64, %f521;
	st.global.f32 	[%rd81+16], %f522;
	ld.global.f32 	%f523, [%rd81+20];
	mul.f32 	%f524, %f64, %f523;
	st.global.f32 	[%rd81+20], %f524;
	ld.global.f32 	%f525, [%rd81+24];
	mul.f32 	%f526, %f64, %f525;
	st.global.f32 	[%rd81+24], %f526;
	ld.global.f32 	%f527, [%rd81+28];
	mul.f32 	%f528, %f64, %f527;
	st.global.f32 	[%rd81+28], %f528;
	add.s32 	%r283, %r283, 8;
$L__BB0_109:
	setp.eq.s32 	%p80, %r100, 0;
	@%p80 bra 	$L__BB0_115;
	and.b32  	%r103, %r114, 3;
	setp.lt.u32 	%p81, %r100, 4;
	@%p81 bra 	$L__BB0_112;
	add.s32 	%r245, %r283, %r91;
	mul.wide.s32 	%rd82, %r245, 4;
	add.s64 	%rd83, %rd2, %rd82;
	ld.global.f32 	%f529, [%rd83];
	mul.f32 	%f530, %f64, %f529;
	st.global.f32 	[%rd83], %f530;
	ld.global.f32 	%f531, [%rd83+4];
	mul.f32 	%f532, %f64, %f531;
	st.global.f32 	[%rd83+4], %f532;
	ld.global.f32 	%f533, [%rd83+8];
	mul.f32 	%f534, %f64, %f533;
	st.global.f32 	[%rd83+8], %f534;
	ld.global.f32 	%f535, [%rd83+12];
	mul.f32 	%f536, %f64, %f535;
	st.global.f32 	[%rd83+12], %f536;
	add.s32 	%r283, %r283, 4;
$L__BB0_112:
	setp.eq.s32 	%p82, %r103, 0;
	@%p82 bra 	$L__BB0_115;
	add.s32 	%r286, %r283, %r91;
	neg.s32 	%r285, %r103;
$L__BB0_114:
	.pragma "nounroll";
	mul.wide.s32 	%rd84, %r286, 4;
	add.s64 	%rd85, %rd2, %rd84;
	ld.global.f32 	%f537, [%rd85];
	mul.f32 	%f538, %f64, %f537;
	st.global.f32 	[%rd85], %f538;
	add.s32 	%r286, %r286, 1;
	add.s32 	%r285, %r285, 1;
	setp.ne.s32 	%p83, %r285, 0;
	@%p83 bra 	$L__BB0_114;
$L__BB0_115:
	ret;

}


// ===== COMPILED SASS (sm_100) =====

	.target	sm_100

	.elftype	@"ET_EXEC"


//--------------------- .note.nv.tkinfo           --------------------------
	.section	.note.nv.tkinfo,"",@"SHT_NOTE"
	.sectionflags	@"SHF_NOTE_NV_TKINFO"
	.tkinfo
        /*0018*/ 	.word	0x00000002
        /*0030*/ 	.string	""
        /*0030*/ 	.string	"ptxas"
        /*0030*/ 	.string	"Cuda compilation tools, release 13.0, V13.0.88"
        /*0030*/ 	.string	"Build cuda_13.0.r13.0/compiler.36424714_0"
        /*0030*/ 	.string	"-arch sm_100 -m 64 "



//--------------------- .note.nv.cuinfo           --------------------------
	.section	.note.nv.cuinfo,"",@"SHT_NOTE"
	.sectionflags	@"SHF_NOTE_NV_CUINFO"
        /*0018*/ 	.short	0x0002
        /*001a*/ 	.short	0x0064
        /*001c*/ 	.short	0x0082
	.zero		2


//--------------------- .nv.info                  --------------------------
	.section	.nv.info,"",@"SHT_CUDA_INFO"
	.align	4


	//----- nvinfo : EIATTR_REGCOUNT
	.align		4
        /*0000*/ 	.byte	0x04, 0x2f
        /*0002*/ 	.short	(.L_1 - .L_0)
	.align		4
.L_0:
        /*0004*/ 	.word	index@(_Z18flash_attn_forwardPKfS0_S0_Pfiiiif)
        /*0008*/ 	.word	0x00000020


	//----- nvinfo : EIATTR_FRAME_SIZE
	.align		4
.L_1:
        /*000c*/ 	.byte	0x04, 0x11
        /*000e*/ 	.short	(.L_3 - .L_2)
	.align		4
.L_2:
        /*0010*/ 	.word	index@($__internal_0_$__cuda_sm20_rcp_rn_f32_slowpath)
        /*0014*/ 	.word	0x00000100


	//----- nvinfo : EIATTR_FRAME_SIZE
	.align		4
.L_3:
        /*0018*/ 	.byte	0x04, 0x11
        /*001a*/ 	.short	(.L_5 - .L_4)
	.align		4
.L_4:
        /*001c*/ 	.word	index@(_Z18flash_attn_forwardPKfS0_S0_Pfiiiif)
        /*0020*/ 	.word	0x00000100


	//----- nvinfo : EIATTR_MIN_STACK_SIZE
	.align		4
.L_5:
        /*0024*/ 	.byte	0x04, 0x12
        /*0026*/ 	.short	(.L_7 - .L_6)
	.align		4
.L_6:
        /*0028*/ 	.word	index@(_Z18flash_attn_forwardPKfS0_S0_Pfiiiif)
        /*002c*/ 	.word	0x00000100
.L_7:


//--------------------- .nv.compat                --------------------------
	.section	.nv.compat,"",@"SHT_CUDA_COMPAT_INFO"
	.align	4
        /*0000*/ 	.byte	0x02, 0x09, 0x00, 0x00, 0x02, 0x02, 0x01, 0x00, 0x02, 0x05, 0x05, 0x00, 0x03, 0x07, 0x01, 0x01
        /*0010*/ 	.byte	0x02, 0x03, 0x00, 0x00, 0x02, 0x06, 0x01, 0x00, 0x04, 0x0b, 0x08, 0x00, 0x01, 0x00, 0x00, 0x00
        /*0020*/ 	.byte	0x00, 0x00, 0x00, 0x00


//--------------------- .nv.info._Z18flash_attn_forwardPKfS0_S0_Pfiiiif --------------------------
	.section	.nv.info._Z18flash_attn_forwardPKfS0_S0_Pfiiiif,"",@"SHT_CUDA_INFO"
	.sectionflags	@""
	.align	4


	//----- nvinfo : EIATTR_CUDA_API_VERSION
	.align		4
        /*0000*/ 	.byte	0x04, 0x37
        /*0002*/ 	.short	(.L_9 - .L_8)
.L_8:
        /*0004*/ 	.word	0x00000082


	//----- nvinfo : EIATTR_KPARAM_INFO
	.align		4
.L_9:
        /*0008*/ 	.byte	0x04, 0x17
        /*000a*/ 	.short	(.L_11 - .L_10)
.L_10:
        /*000c*/ 	.word	0x00000000
        /*0010*/ 	.short	0x0008
        /*0012*/ 	.short	0x0030
        /*0014*/ 	.byte	0x00, 0xf0, 0x11, 0x00


	//----- nvinfo : EIATTR_KPARAM_INFO
	.align		4
.L_11:
        /*0018*/ 	.byte	0x04, 0x17
        /*001a*/ 	.short	(.L_13 - .L_12)
.L_12:
        /*001c*/ 	.word	0x00000000
        /*0020*/ 	.short	0x0007
        /*0022*/ 	.short	0x002c
        /*0024*/ 	.byte	0x00, 0xf0, 0x11, 0x00


	//----- nvinfo : EIATTR_KPARAM_INFO
	.align		4
.L_13:
        /*0028*/ 	.byte	0x04, 0x17
        /*002a*/ 	.short	(.L_15 - .L_14)
.L_14:
        /*002c*/ 	.word	0x00000000
        /*0030*/ 	.short	0x0006
        /*0032*/ 	.short	0x0028
        /*0034*/ 	.byte	0x00, 0xf0, 0x11, 0x00


	//----- nvinfo : EIATTR_KPARAM_INFO
	.align		4
.L_15:
        /*0038*/ 	.byte	0x04, 0x17
        /*003a*/ 	.short	(.L_17 - .L_16)
.L_16:
        /*003c*/ 	.word	0x00000000
        /*0040*/ 	.short	0x0005
        /*0042*/ 	.short	0x0024
        /*0044*/ 	.byte	0x00, 0xf0, 0x11, 0x00


	//----- nvinfo : EIATTR_KPARAM_INFO
	.align		4
.L_17:
        /*0048*/ 	.byte	0x04, 0x17
        /*004a*/ 	.short	(.L_19 - .L_18)
.L_18:
        /*004c*/ 	.word	0x00000000
        /*0050*/ 	.short	0x0004
        /*0052*/ 	.short	0x0020
        /*0054*/ 	.byte	0x00, 0xf0, 0x11, 0x00


	//----- nvinfo : EIATTR_KPARAM_INFO
	.align		4
.L_19:
        /*0058*/ 	.byte	0x04, 0x17
        /*005a*/ 	.short	(.L_21 - .L_20)
.L_20:
        /*005c*/ 	.word	0x00000000
        /*0060*/ 	.short	0x0003
        /*0062*/ 	.short	0x0018
        /*0064*/ 	.byte	0x00, 0xf5, 0x21, 0x00


	//----- nvinfo : EIATTR_KPARAM_INFO
	.align		4
.L_21:
        /*0068*/ 	.byte	0x04, 0x17
        /*006a*/ 	.short	(.L_23 - .L_22)
.L_22:
        /*006c*/ 	.word	0x00000000
        /*0070*/ 	.short	0x0002
        /*0072*/ 	.short	0x0010
        /*0074*/ 	.byte	0x00, 0xf5, 0x21, 0x00


	//----- nvinfo : EIATTR_KPARAM_INFO
	.align		4
.L_23:
        /*0078*/ 	.byte	0x04, 0x17
        /*007a*/ 	.short	(.L_25 - .L_24)
.L_24:
        /*007c*/ 	.word	0x00000000
        /*0080*/ 	.short	0x0001
        /*0082*/ 	.short	0x0008
        /*0084*/ 	.byte	0x00, 0xf5, 0x21, 0x00


	//----- nvinfo : EIATTR_KPARAM_INFO
	.align		4
.L_25:
        /*0088*/ 	.byte	0x04, 0x17
        /*008a*/ 	.short	(.L_27 - .L_26)
.L_26:
        /*008c*/ 	.word	0x00000000
        /*0090*/ 	.short	0x0000
        /*0092*/ 	.short	0x0000
        /*0094*/ 	.byte	0x00, 0xf5, 0x21, 0x00


	//----- nvinfo : EIATTR_SPARSE_MMA_MASK
	.align		4
.L_27:
        /*0098*/ 	.byte	0x03, 0x50
        /*009a*/ 	.short	0x0000


	//----- nvinfo : EIATTR_MAXREG_COUNT
	.align		4
        /*009c*/ 	.byte	0x03, 0x1b
        /*009e*/ 	.short	0x00ff


	//----- nvinfo : EIATTR_NUM_BARRIERS
	.align		4
        /*00a0*/ 	.byte	0x02, 0x4c
        /*00a2*/ 	.byte	0x01
	.zero		1


	//----- nvinfo : EIATTR_MERCURY_ISA_VERSION
	.align		4
        /*00a4*/ 	.byte	0x03, 0x5f
        /*00a6*/ 	.short	0x0101


	//----- nvinfo : EIATTR_VRC_CTA_INIT_COUNT
	.align		4
        /*00a8*/ 	.byte	0x02, 0x4a
	.zero		1
	.zero		1


	//----- nvinfo : EIATTR_EXIT_INSTR_OFFSETS
	.align		4
        /*00ac*/ 	.byte	0x04, 0x1c
        /*00ae*/ 	.short	(.L_29 - .L_28)


	//   ....[0]....
.L_28:
        /*00b0*/ 	.word	0x000001a0


	//   ....[1]....
        /*00b4*/ 	.word	0x00004690


	//   ....[2]....
        /*00b8*/ 	.word	0x000047b0


	//   ....[3]....
        /*00bc*/ 	.word	0x00004c40


	//   ....[4]....
        /*00c0*/ 	.word	0x00004e50


	//   ....[5]....
        /*00c4*/ 	.word	0x00004fa0


	//   ....[6]....
        /*00c8*/ 	.word	0x00005060


	//----- nvinfo : EIATTR_CRS_STACK_SIZE
	.align		4
.L_29:
        /*00cc*/ 	.byte	0x04, 0x1e
        /*00ce*/ 	.short	(.L_31 - .L_30)
.L_30:
        /*00d0*/ 	.word	0x00000000


	//----- nvinfo : EIATTR_CBANK_PARAM_SIZE
	.align		4
.L_31:
        /*00d4*/ 	.byte	0x03, 0x19
        /*00d6*/ 	.short	0x0034


	//----- nvinfo : EIATTR_PARAM_CBANK
	.align		4
        /*00d8*/ 	.byte	0x04, 0x0a
        /*00da*/ 	.short	(.L_33 - .L_32)
	.align		4
.L_32:
        /*00dc*/ 	.word	index@(.nv.constant0._Z18flash_attn_forwardPKfS0_S0_Pfiiiif)
        /*00e0*/ 	.short	0x0380
        /*00e2*/ 	.short	0x0034


	//----- nvinfo : EIATTR_SW_WAR
	.align		4
.L_33:
        /*00e4*/ 	.byte	0x04, 0x36
        /*00e6*/ 	.short	(.L_35 - .L_34)
.L_34:
        /*00e8*/ 	.word	0x00000008
.L_35:


//--------------------- .nv.callgraph             --------------------------
	.section	.nv.callgraph,"",@"SHT_CUDA_CALLGRAPH"
	.align	4
	.sectionentsize	8
	.align		4
        /*0000*/ 	.word	0x00000000
	.align		4
        /*0004*/ 	.word	0xffffffff
	.align		4
        /*0008*/ 	.word	0x00000000
	.align		4
        /*000c*/ 	.word	0xfffffffe
	.align		4
        /*0010*/ 	.word	0x00000000
	.align		4
        /*0014*/ 	.word	0xfffffffd
	.align		4
        /*0018*/ 	.word	0x00000000
	.align		4
        /*001c*/ 	.word	0xfffffffc


//--------------------- .text._Z18flash_attn_forwardPKfS0_S0_Pfiiiif --------------------------
	.section	.text._Z18flash_attn_forwardPKfS0_S0_Pfiiiif,"ax",@progbits
	.align	128
        .global         _Z18flash_attn_forwardPKfS0_S0_Pfiiiif
        .type           _Z18flash_attn_forwardPKfS0_S0_Pfiiiif,@function
        .size           _Z18flash_attn_forwardPKfS0_S0_Pfiiiif,(.L_x_57 - _Z18flash_attn_forwardPKfS0_S0_Pfiiiif)
        .other          _Z18flash_attn_forwardPKfS0_S0_Pfiiiif,@"STO_CUDA_ENTRY STV_DEFAULT"
_Z18flash_attn_forwardPKfS0_S0_Pfiiiif:
.text._Z18flash_attn_forwardPKfS0_S0_Pfiiiif:
[----:B------:R-:W0:Y:S08]  /*0000*/  LDC R1, c[0x0][0x37c] ;  /* 0x0000df00ff017b82 */ /* 0x000e300000000800 */
[----:B------:R-:W1:Y:S01]  /*0010*/  LDC R7, c[0x0][0x3a4] ;  /* 0x0000e900ff077b82 */ /* 0x000e620000000800 */
[----:B------:R-:W2:Y:S01]  /*0020*/  S2R R4, SR_CTAID.Y ;  /* 0x0000000000047919 */ /* 0x000ea20000002600 */
[----:B------:R-:W3:Y:S01]  /*0030*/  LDCU UR5, c[0x0][0x3a8] ;  /* 0x00007500ff0577ac */ /* 0x000ee20008000800 */
[----:B0-----:R-:W-:-:S05]  /*0040*/  IADD3 R1, PT, PT, R1, -0x100, RZ ;  /* 0xffffff0001017810 */ /* 0x001fca0007ffe0ff */
[----:B------:R-:W0:Y:S01]  /*0050*/  S2UR UR4, SR_CTAID.X ;  /* 0x00000000000479c3 */ /* 0x000e220000002500 */
[----:B-1----:R-:W-:-:S04]  /*0060*/  IABS R5, R7 ;  /* 0x0000000700057213 */ /* 0x002fc80000000000 */
[----:B------:R-:W1:Y:S01]  /*0070*/  I2F.RP R0, R5 ;  /* 0x0000000500007306 */ /* 0x000e620000209400 */
[----:B0-----:R-:W-:-:S07]  /*0080*/  USHF.L.U32 UR4, UR4, 0x6, URZ ;  /* 0x0000000604047899 */ /* 0x001fce00080006ff */
[----:B-1----:R-:W0:Y:S02]  /*0090*/  MUFU.RCP R0, R0 ;  /* 0x0000000000007308 */ /* 0x002e240000001000 */
[----:B0-----:R-:W-:Y:S02]  /*00a0*/  IADD3 R2, PT, PT, R0, 0xffffffe, RZ ;  /* 0x0ffffffe00027810 */ /* 0x001fe40007ffe0ff */
[----:B--2---:R-:W-:-:S04]  /*00b0*/  IABS R0, R4 ;  /* 0x0000000400007213 */ /* 0x004fc80000000000 */
[----:B------:R0:W1:Y:S02]  /*00c0*/  F2I.FTZ.U32.TRUNC.NTZ R3, R2 ;  /* 0x0000000200037305 */ /* 0x000064000021f000 */
[----:B0-----:R-:W-:Y:S01]  /*00d0*/  HFMA2 R2, -RZ, RZ, 0, 0 ;  /* 0x00000000ff027431 */ /* 0x001fe200000001ff */
[----:B-1----:R-:W-:-:S05]  /*00e0*/  IADD3 R6, PT, PT, RZ, -R3, RZ ;  /* 0x80000003ff067210 */ /* 0x002fca0007ffe0ff */
[----:B------:R-:W-:-:S04]  /*00f0*/  IMAD R9, R6, R5, RZ ;  /* 0x0000000506097224 */ /* 0x000fc800078e02ff */
[----:B------:R-:W-:-:S06]  /*0100*/  IMAD.HI.U32 R3, R3, R9, R2 ;  /* 0x0000000903037227 */ /* 0x000fcc00078e0002 */
[----:B------:R-:W-:Y:S01]  /*0110*/  IMAD.HI.U32 R21, R3, R0, RZ ;  /* 0x0000000003157227 */ /* 0x000fe200078e00ff */
[----:B---3--:R-:W-:-:S04]  /*0120*/  MOV R3, UR5 ;  /* 0x0000000500037c02 */ /* 0x008fc80008000f00 */
[----:B------:R-:W-:Y:S02]  /*0130*/  IADD3 R2, PT, PT, -R21, RZ, RZ ;  /* 0x000000ff15027210 */ /* 0x000fe40007ffe1ff */
[----:B------:R-:W-:-:S03]  /*0140*/  ISETP.LE.AND P2, PT, R3, UR4, PT ;  /* 0x0000000403007c0c */ /* 0x000fc6000bf43270 */
[----:B------:R-:W-:Y:S01]  /*0150*/  IMAD R0, R5, R2, R0 ;  /* 0x0000000205007224 */ /* 0x000fe200078e0200 */
[----:B------:R-:W-:-:S04]  /*0160*/  LOP3.LUT R2, R4, R7, RZ, 0x3c, !PT ;  /* 0x0000000704027212 */ /* 0x000fc800078e3cff */
[----:B------:R-:W-:-:S13]  /*0170*/  ISETP.GT.U32.AND P1, PT, R5, R0, PT ;  /* 0x000000000500720c */ /* 0x000fda0003f24070 */
[----:B------:R-:W-:-:S04]  /*0180*/  @!P1 IADD3 R0, PT, PT, R0, -R5, RZ ;  /* 0x8000000500009210 */ /* 0x000fc80007ffe0ff */
[----:B------:R-:W-:Y:S01]  /*0190*/  ISETP.GE.U32.AND P0, PT, R0, R5, PT ;  /* 0x000000050000720c */ /* 0x000fe20003f06070 */
[----:B------:R-:W-:-:S12]  /*01a0*/  @P2 EXIT ;  /* 0x000000000000294d */ /* 0x000fd80003800000 */
[----:B------:R-:W0:Y:S01]  /*01b0*/  S2R R24, SR_TID.X ;  /* 0x0000000000187919 */ /* 0x000e220000002100 */
[----:B------:R-:W-:Y:S01]  /*01c0*/  ISETP.GE.AND P2, PT, R2, RZ, PT ;  /* 0x000000ff0200720c */ /* 0x000fe20003f46270 */
[----:B------:R-:W1:Y:S01]  /*01d0*/  LDCU.64 UR8, c[0x0][0x358] ;  /* 0x00006b00ff0877ac */ /* 0x000e620008000a00 */
[----:B------:R-:W-:Y:S02]  /*01e0*/  @!P1 IADD3 R21, PT, PT, R21, 0x1, RZ ;  /* 0x0000000115159810 */ /* 0x000fe40007ffe0ff */
[----:B------:R-:W-:Y:S02]  /*01f0*/  ISETP.NE.AND P1, PT, R7, RZ, PT ;  /* 0x000000ff0700720c */ /* 0x000fe40003f25270 */
[----:B------:R-:W-:Y:S02]  /*0200*/  @P0 IADD3 R21, PT, PT, R21, 0x1, RZ ;  /* 0x0000000115150810 */ /* 0x000fe40007ffe0ff */
[----:B------:R-:W-:Y:S02]  /*0210*/  ISETP.GE.AND P0, PT, R3, 0x1, PT ;  /* 0x000000010300780c */ /* 0x000fe40003f06270 */
[----:B------:R-:W-:-:S03]  /*0220*/  MOV R23, RZ ;  /* 0x000000ff00177202 */ /* 0x000fc60000000f00 */
[----:B------:R-:W-:-:S04]  /*0230*/  @!P2 IADD3 R21, PT, PT, -R21, RZ, RZ ;  /* 0x000000ff1515a210 */ /* 0x000fc80007ffe1ff */
[----:B------:R-:W-:-:S04]  /*0240*/  @!P1 LOP3.LUT R21, RZ, R7, RZ, 0x33, !PT ;  /* 0x00000007ff159212 */ /* 0x000fc800078e33ff */
[----:B------:R-:W-:-:S05]  /*0250*/  IADD3 R0, PT, PT, -R21, RZ, RZ ;  /* 0x000000ff15007210 */ /* 0x000fca0007ffe1ff */
[----:B------:R-:W-:Y:S01]  /*0260*/  IMAD R0, R7, R0, R4 ;  /* 0x0000000007007224 */ /* 0x000fe200078e0204 */
[----:B0-----:R-:W-:Y:S01]  /*0270*/  IADD3 R24, PT, PT, R24, UR4, RZ ;  /* 0x0000000418187c10 */ /* 0x001fe2000fffe0ff */
[----:B-1----:R-:W-:Y:S06]  /*0280*/  @!P0 BRA `(.L_x_0) ;  /* 0x0000004000fc8947 */ /* 0x002fec0003800000 */
[----:B------:R-:W0:Y:S01]  /*0290*/  S2UR UR5, SR_CgaCtaId ;  /* 0x00000000000579c3 */ /* 0x000e220000008800 */
[----:B------:R-:W1:Y:S01]  /*02a0*/  LDCU UR7, c[0x0][0x3a8] ;  /* 0x00007500ff0777ac */ /* 0x000e620008000800 */
[----:B------:R-:W-:Y:S02]  /*02b0*/  IMAD R2, R21, R7, R0 ;  /* 0x0000000715027224 */ /* 0x000fe400078e0200 */
[----:B------:R-:W-:Y:S01]  /*02c0*/  HFMA2 R23, -RZ, RZ, 0, 0 ;  /* 0x00000000ff177431 */ /* 0x000fe200000001ff */
[----:B------:R-:W-:Y:S01]  /*02d0*/  MOV R28, 0xff800000 ;  /* 0xff800000001c7802 */ /* 0x000fe20000000f00 */
[----:B------:R-:W2:Y:S01]  /*02e0*/  LDCU UR6, c[0x0][0x3ac] ;  /* 0x00007580ff0677ac */ /* 0x000ea20008000800 */
[----:B------:R-:W-:Y:S01]  /*02f0*/  IMAD R2, R2, R3, R24 ;  /* 0x0000000302027224 */ /* 0x000fe200078e0218 */
[----:B------:R-:W-:Y:S01]  /*0300*/  UMOV UR4, 0x400 ;  /* 0x0000040000047882 */ /* 0x000fe20000000000 */
[----:B-1----:R-:W-:Y:S01]  /*0310*/  MOV R22, UR7 ;  /* 0x0000000700167c02 */ /* 0x002fe20008000f00 */
[----:B--2---:R-:W-:-:S02]  /*0320*/  ULOP3.LUT UR10, UR6, 0x7ffffff8, URZ, 0xc0, !UPT ;  /* 0x7ffffff8060a7892 */ /* 0x004fc4000f8ec0ff */
[----:B0-----:R-:W-:-:S04]  /*0330*/  ULEA UR4, UR5, UR4, 0x18 ;  /* 0x0000000405047291 */ /* 0x001fc8000f8ec0ff */
[----:B------:R-:W-:-:S03]  /*0340*/  ULEA UR6, UR6, UR4, 0x8 ;  /* 0x0000000406067291 */ /* 0x000fc6000f8e40ff */
[----:B------:R-:W-:-:S09]  /*0350*/  UMOV UR4, URZ ;  /* 0x000000ff00047c82 */ /* 0x000fd20008000000 */
.L_x_43:
[----:B-1----:R-:W0:Y:S01]  /*0360*/  LDC.64 R4, c[0x0][0x3a8] ;  /* 0x0000ea00ff047b82 */ /* 0x002e220000000a00 */
[----:B------:R-:W1:Y:S01]  /*0370*/  S2R R14, SR_TID.X ;  /* 0x00000000000e7919 */ /* 0x000e620000002100 */
[----:B------:R-:W2:Y:S01]  /*0380*/  LDCU UR7, c[0x0][0x3ac] ;  /* 0x00007580ff0777ac */ /* 0x000ea20008000800 */
[----:B------:R-:W-:Y:S01]  /*0390*/  BSSY.RECONVERGENT B0, `(.L_x_1) ;  /* 0x0000039000007945 */ /* 0x000fe20003800200 */
[----:B0-----:R-:W-:-:S04]  /*03a0*/  IADD3 R6, PT, PT, R4, -UR4, RZ ;  /* 0x8000000404067c10 */ /* 0x001fc8000fffe0ff */
[----:B------:R-:W-:-:S05]  /*03b0*/  VIMNMX R6, PT, PT, R6, 0x40, PT ;  /* 0x0000004006067848 */ /* 0x000fca0003fe0100 */
[----:B------:R-:W-:-:S05]  /*03c0*/  IMAD R3, R6, R5, RZ ;  /* 0x0000000506037224 */ /* 0x000fca00078e02ff */
[----:B-1----:R-:W-:-:S13]  /*03d0*/  ISETP.GE.AND P0, PT, R14, R3, PT ;  /* 0x000000030e00720c */ /* 0x002fda0003f06270 */
[----:B--2---:R-:W-:Y:S05]  /*03e0*/  @P0 BRA `(.L_x_2) ;  /* 0x0000000000cc0947 */ /* 0x004fea0003800000 */
[----:B------:R-:W-:Y:S01]  /*03f0*/  IABS R10, R5 ;  /* 0x00000005000a7213 */ /* 0x000fe20000000000 */
[----:B------:R-:W0:Y:S01]  /*0400*/  S2R R12, SR_CgaCtaId ;  /* 0x00000000000c7919 */ /* 0x000e220000008800 */
[----:B------:R-:W1:Y:S01]  /*0410*/  LDCU UR5, c[0x0][0x3a4] ;  /* 0x00007480ff0577ac */ /* 0x000e620008000800 */
[----:B------:R-:W-:Y:S01]  /*0420*/  MOV R11, 0x400 ;  /* 0x00000400000b7802 */ /* 0x000fe20000000f00 */
[----:B------:R-:W2:Y:S01]  /*0430*/  I2F.RP R8, R10 ;  /* 0x0000000a00087306 */ /* 0x000ea20000209400 */
[----:B------:R-:W-:-:S07]  /*0440*/  ISETP.NE.AND P1, PT, R5, RZ, PT ;  /* 0x000000ff0500720c */ /* 0x000fce0003f25270 */
[----:B--2---:R-:W2:Y:S01]  /*0450*/  MUFU.RCP R8, R8 ;  /* 0x0000000800087308 */ /* 0x004ea20000001000 */
[----:B-1----:R-:W-:-:S04]  /*0460*/  IMAD R13, R21, UR5, R0 ;  /* 0x00000005150d7c24 */ /* 0x002fc8000f8e0200 */
[----:B------:R-:W-:Y:S01]  /*0470*/  IMAD R4, R13, R4, UR4 ;  /* 0x000000040d047e24 */ /* 0x000fe2000f8e0204 */
[----:B------:R-:W-:Y:S02]  /*0480*/  LOP3.LUT R13, RZ, R5, RZ, 0x33, !PT ;  /* 0x00000005ff0d7212 */ /* 0x000fe400078e33ff */
[----:B0-----:R-:W-:Y:S02]  /*0490*/  LEA R11, R12, R11, 0x18 ;  /* 0x0000000b0c0b7211 */ /* 0x001fe400078ec0ff */
[----:B--2---:R-:W-:-:S04]  /*04a0*/  IADD3 R6, PT, PT, R8, 0xffffffe, RZ ;  /* 0x0ffffffe08067810 */ /* 0x004fc80007ffe0ff */
[----:B------:R0:W1:Y:S02]  /*04b0*/  F2I.FTZ.U32.TRUNC.NTZ R7, R6 ;  /* 0x0000000600077305 */ /* 0x000064000021f000 */
[----:B0-----:R-:W-:Y:S01]  /*04c0*/  HFMA2 R6, -RZ, RZ, 0, 0 ;  /* 0x00000000ff067431 */ /* 0x001fe200000001ff */
[----:B-1----:R-:W-:-:S05]  /*04d0*/  IADD3 R9, PT, PT, RZ, -R7, RZ ;  /* 0x80000007ff097210 */ /* 0x002fca0007ffe0ff */
[----:B------:R-:W-:-:S04]  /*04e0*/  IMAD R9, R9, R10, RZ ;  /* 0x0000000a09097224 */ /* 0x000fc800078e02ff */
[----:B------:R-:W-:-:S07]  /*04f0*/  IMAD.HI.U32 R12, R7, R9, R6 ;  /* 0x00000009070c7227 */ /* 0x000fce00078e0006 */
.L_x_3:
[----:B------:R-:W-:Y:S02]  /*0500*/  IABS R7, R14 ;  /* 0x0000000e00077213 */ /* 0x000fe40000000000 */
[----:B------:R-:W-:-:S03]  /*0510*/  MOV R5, UR7 ;  /* 0x0000000700057c02 */ /* 0x000fc60008000f00 */
[----:B0-----:R-:W-:Y:S01]  /*0520*/  IMAD.HI.U32 R6, R12, R7, RZ ;  /* 0x000000070c067227 */ /* 0x001fe200078e00ff */
[----:B------:R-:W-:-:S04]  /*0530*/  IABS R16, R5 ;  /* 0x0000000500107213 */ /* 0x000fc80000000000 */
[----:B------:R-:W-:-:S05]  /*0540*/  IADD3 R8, PT, PT, -R6, RZ, RZ ;  /* 0x000000ff06087210 */ /* 0x000fca0007ffe1ff */
[----:B------:R-:W-:Y:S02]  /*0550*/  IMAD R7, R16, R8, R7 ;  /* 0x0000000810077224 */ /* 0x000fe400078e0207 */
[----:B------:R-:W0:Y:S03]  /*0560*/  LDC.64 R8, c[0x0][0x388] ;  /* 0x0000e200ff087b82 */ /* 0x000e260000000a00 */
[----:B------:R-:W-:-:S13]  /*0570*/  ISETP.GT.U32.AND P2, PT, R10, R7, PT ;  /* 0x000000070a00720c */ /* 0x000fda0003f44070 */
[----:B------:R-:W-:Y:S02]  /*0580*/  @!P2 IADD3 R7, PT, PT, R7, -R16, RZ ;  /* 0x800000100707a210 */ /* 0x000fe40007ffe0ff */
[----:B------:R-:W-:Y:S02]  /*0590*/  @!P2 IADD3 R6, PT, PT, R6, 0x1, RZ ;  /* 0x000000010606a810 */ /* 0x000fe40007ffe0ff */
[----:B------:R-:W-:Y:S02]  /*05a0*/  ISETP.GE.U32.AND P0, PT, R7, R10, PT ;  /* 0x0000000a0700720c */ /* 0x000fe40003f06070 */
[----:B------:R-:W-:-:S04]  /*05b0*/  LOP3.LUT R7, R14, R5, RZ, 0x3c, !PT ;  /* 0x000000050e077212 */ /* 0x000fc800078e3cff */
[----:B------:R-:W-:-:S07]  /*05c0*/  ISETP.GE.AND P3, PT, R7, RZ, PT ;  /* 0x000000ff0700720c */ /* 0x000fce0003f66270 */
[----:B------:R-:W-:-:S04]  /*05d0*/  @P0 IADD3 R6, PT, PT, R6, 0x1, RZ ;  /* 0x0000000106060810 */ /* 0x000fc80007ffe0ff */
[----:B------:R-:W-:Y:S02]  /*05e0*/  MOV R16, R6 ;  /* 0x0000000600107202 */ /* 0x000fe40000000f00 */
[----:B------:R-:W1:Y:S02]  /*05f0*/  LDC.64 R6, c[0x0][0x390] ;  /* 0x0000e400ff067b82 */ /* 0x000e640000000a00 */
[----:B------:R-:W-:-:S04]  /*0600*/  @!P3 IADD3 R16, PT, PT, -R16, RZ, RZ ;  /* 0x000000ff1010b210 */ /* 0x000fc80007ffe1ff */
[----:B------:R-:W-:-:S04]  /*0610*/  SEL R15, R13, R16, !P1 ;  /* 0x000000100d0f7207 */ /* 0x000fc80004800000 */
[C---:B------:R-:W-:Y:S02]  /*0620*/  IADD3 R16, PT, PT, -R15.reuse, RZ, RZ ;  /* 0x000000ff0f107210 */ /* 0x040fe40007ffe1ff */
[----:B------:R-:W-:-:S03]  /*0630*/  IADD3 R15, PT, PT, R15, R4, RZ ;  /* 0x000000040f0f7210 */ /* 0x000fc60007ffe0ff */
[----:B------:R-:W-:-:S04]  /*0640*/  IMAD R16, R5, R16, R14 ;  /* 0x0000001005107224 */ /* 0x000fc800078e020e */
[----:B------:R-:W-:-:S04]  /*0650*/  IMAD R15, R15, R5, R16 ;  /* 0x000000050f0f7224 */ /* 0x000fc800078e0210 */
[----:B0-----:R-:W-:-:S04]  /*0660*/  IMAD.WIDE R8, R15, 0x4, R8 ;  /* 0x000000040f087825 */ /* 0x001fc800078e0208 */
[----:B-1----:R-:W-:Y:S02]  /*0670*/  IMAD.WIDE R6, R15, 0x4, R6 ;  /* 0x000000040f067825 */ /* 0x002fe400078e0206 */
[----:B------:R-:W2:Y:S04]  /*0680*/  LDG.E.CONSTANT R8, desc[UR8][R8.64] ;  /* 0x0000000808087981 */ /* 0x000ea8000c1e9900 */
[----:B------:R-:W3:Y:S01]  /*0690*/  LDG.E.CONSTANT R6, desc[UR8][R6.64] ;  /* 0x0000000806067981 */ /* 0x000ee2000c1e9900 */
[----:B------:R-:W0:Y:S01]  /*06a0*/  LDCU UR5, c[0x0][0x360] ;  /* 0x00006c00ff0577ac */ /* 0x000e220008000800 */
[----:B------:R-:W-:-:S04]  /*06b0*/  LEA R15, R14, R11, 0x2 ;  /* 0x0000000b0e0f7211 */ /* 0x000fc800078e10ff */
[----:B------:R-:W-:Y:S02]  /*06c0*/  LEA R17, R5, R15, 0x8 ;  /* 0x0000000f05117211 */ /* 0x000fe400078e40ff */
[----:B0-----:R-:W-:-:S04]  /*06d0*/  IADD3 R14, PT, PT, R14, UR5, RZ ;  /* 0x000000050e0e7c10 */ /* 0x001fc8000fffe0ff */
[----:B------:R-:W-:Y:S01]  /*06e0*/  ISETP.GE.AND P0, PT, R14, R3, PT ;  /* 0x000000030e00720c */ /* 0x000fe20003f06270 */
[----:B--2---:R0:W-:Y:S04]  /*06f0*/  STS [R15], R8 ;  /* 0x000000080f007388 */ /* 0x0041e80000000800 */
[----:B---3--:R0:W-:Y:S08]  /*0700*/  STS [R17], R6 ;  /* 0x0000000611007388 */ /* 0x0081f00000000800 */
[----:B------:R-:W-:Y:S05]  /*0710*/  @!P0 BRA `(.L_x_3) ;  /* 0xfffffffc00788947 */ /* 0x000fea000383ffff */
.L_x_2:
[----:B------:R-:W-:Y:S05]  /*0720*/  BSYNC.RECONVERGENT B0 ;  /* 0x0000000000007941 */ /* 0x000fea0003800200 */
.L_x_1:
[----:B------:R-:W1:Y:S01]  /*0730*/  LDCU UR5, c[0x0][0x3a8] ;  /* 0x00007500ff0577ac */ /* 0x000e620008000800 */
[----:B------:R-:W-:Y:S01]  /*0740*/  VIMNMX R26, PT, PT, R22, 0x40, PT ;  /* 0x00000040161a7848 */ /* 0x000fe20003fe0100 */
[----:B------:R-:W-:Y:S03]  /*0750*/  BSSY.RECONVERGENT B0, `(.L_x_4) ;  /* 0x00003ec000007945 */ /* 0x000fe60003800200 */
[----:B------:R-:W-:-:S04]  /*0760*/  VIMNMX R26, PT, PT, R26, 0x1, !PT ;  /* 0x000000011a1a7848 */ /* 0x000fc80007fe0100 */
[C---:B------:R-:W-:Y:S02]  /*0770*/  LOP3.LUT R3, R26.reuse, 0x3, RZ, 0xc0, !PT ;  /* 0x000000031a037812 */ /* 0x040fe400078ec0ff */
[----:B------:R-:W-:Y:S01]  /*0780*/  LOP3.LUT R20, R26, 0x7, RZ, 0xc0, !PT ;  /* 0x000000071a147812 */ /* 0x000fe200078ec0ff */
[----:B------:R-:W-:Y:S01]  /*0790*/  BAR.SYNC.DEFER_BLOCKING 0x0 ;  /* 0x0000000000007b1d */ /* 0x000fe20000010000 */
[----:B-1----:R-:W-:-:S13]  /*07a0*/  ISETP.GE.AND P0, PT, R24, UR5, PT ;  /* 0x0000000518007c0c */ /* 0x002fda000bf06270 */
[----:B------:R-:W-:Y:S05]  /*07b0*/  @P0 BRA `(.L_x_5) ;  /* 0x0000003c00940947 */ /* 0x000fea0003800000 */
[----:B------:R-:W1:Y:S01]  /*07c0*/  LDC R12, c[0x0][0x3a8] ;  /* 0x0000ea00ff0c7b82 */ /* 0x000e620000000800 */
[----:B------:R-:W-:Y:S02]  /*07d0*/  MOV R25, 0xff800000 ;  /* 0xff80000000197802 */ /* 0x000fe40000000f00 */
[----:B-1----:R-:W-:-:S04]  /*07e0*/  IADD3 R4, PT, PT, R12, -UR4, RZ ;  /* 0x800000040c047c10 */ /* 0x002fc8000fffe0ff */
[----:B------:R-:W-:-:S13]  /*07f0*/  ISETP.GE.AND P0, PT, R4, 0x1, PT ;  /* 0x000000010400780c */ /* 0x000fda0003f06270 */
[----:B------:R-:W-:Y:S05]  /*0800*/  @!P0 BRA `(.L_x_6) ;  /* 0x0000000c003c8947 */ /* 0x000fea0003800000 */
[----:B------:R-:W-:Y:S01]  /*0810*/  ISETP.GE.AND P0, PT, R5, 0x1, PT ;  /* 0x000000010500780c */ /* 0x000fe20003f06270 */
[----:B------:R-:W-:-:S12]  /*0820*/  BSSY.RECONVERGENT B1, `(.L_x_6) ;  /* 0x00000cd000017945 */ /* 0x000fd80003800200 */
[----:B------:R-:W-:Y:S05]  /*0830*/  @!P0 BRA `(.L_x_7) ;  /* 0x00000008005c8947 */ /* 0x000fea0003800000 */
[----:B------:R-:W-:Y:S01]  /*0840*/  HFMA2 R14, -RZ, RZ, 0, 0 ;  /* 0x00000000ff0e7431 */ /* 0x000fe200000001ff */
[----:B------:R-:W-:-:S07]  /*0850*/  MOV R25, 0xff800000 ;  /* 0xff80000000197802 */ /* 0x000fce0000000f00 */
.L_x_13:
[----:B------:R-:W1:Y:S01]  /*0860*/  LDC R13, c[0x0][0x3ac] ;  /* 0x0000eb00ff0d7b82 */ /* 0x000e620000000800 */
[----:B0-----:R-:W-:Y:S02]  /*0870*/  MOV R15, RZ ;  /* 0x000000ff000f7202 */ /* 0x001fe40000000f00 */
[----:B------:R-:W-:Y:S02]  /*0880*/  CS2R R6, SRZ ;  /* 0x0000000000067805 */ /* 0x000fe4000001ff00 */
[----:B-1----:R-:W-:-:S04]  /*0890*/  IADD3 R4, PT, PT, R13, -0x1, RZ ;  /* 0xffffffff0d047810 */ /* 0x002fc80007ffe0ff */
[----:B------:R-:W-:-:S13]  /*08a0*/  ISETP.GE.U32.AND P0, PT, R4, 0x7, PT ;  /* 0x000000070400780c */ /* 0x000fda0003f06070 */
[----:B------:R-:W-:Y:S05]  /*08b0*/  @!P0 BRA `(.L_x_8) ;  /* 0x0000000000dc8947 */ /* 0x000fea0003800000 */
[----:B------:R-:W0:Y:S01]  /*08c0*/  S2UR UR7, SR_CgaCtaId ;  /* 0x00000000000779c3 */ /* 0x000e220000008800 */
[----:B------:R-:W-:Y:S01]  /*08d0*/  UMOV UR5, 0x400 ;  /* 0x0000040000057882 */ /* 0x000fe20000000000 */
[----:B------:R-:W-:Y:S01]  /*08e0*/  CS2R R6, SRZ ;  /* 0x0000000000067805 */ /* 0x000fe2000001ff00 */
[----:B0-----:R-:W-:-:S03]  /*08f0*/  ULEA UR7, UR7, UR5, 0x18 ;  /* 0x0000000507077291 */ /* 0x001fc6000f8ec0ff */
[----:B------:R-:W-:-:S09]  /*0900*/  UMOV UR5, URZ ;  /* 0x000000ff00057c82 */ /* 0x000fd20008000000 */
.L_x_9:
[----:B------:R-:W0:Y:S08]  /*0910*/  LDC R15, c[0x0][0x3ac] ;  /* 0x0000eb00ff0f7b82 */ /* 0x000e300000000800 */
[----:B------:R-:W1:Y:S01]  /*0920*/  LDC.64 R10, c[0x0][0x380] ;  /* 0x0000e000ff0a7b82 */ /* 0x000e620000000a00 */
[----:B0-----:R-:W-:-:S04]  /*0930*/  IMAD R5, R2, R15, UR5 ;  /* 0x0000000502057e24 */ /* 0x001fc8000f8e020f */
[----:B-1----:R-:W-:-:S05]  /*0940*/  IMAD.WIDE R10, R5, 0x4, R10 ;  /* 0x00000004050a7825 */ /* 0x002fca00078e020a */
[----:B------:R-:W2:Y:S04]  /*0950*/  LDG.E.CONSTANT R27, desc[UR8][R10.64] ;  /* 0x000000080a1b7981 */ /* 0x000ea8000c1e9900 */
[----:B------:R-:W3:Y:S04]  /*0960*/  LDG.E.CONSTANT R19, desc[UR8][R10.64+0x4] ;  /* 0x000004080a137981 */ /* 0x000ee8000c1e9900 */
[----:B------:R-:W4:Y:S01]  /*0970*/  LDG.E.CONSTANT R16, desc[UR8][R10.64+0x8] ;  /* 0x000008080a107981 */ /* 0x000f22000c1e9900 */
[----:B------:R-:W-:-:S03]  /*0980*/  IMAD R15, R14, R15, UR5 ;  /* 0x000000050e0f7e24 */ /* 0x000fc6000f8e020f */
[----:B------:R-:W5:Y:S02]  /*0990*/  LDG.E.CONSTANT R17, desc[UR8][R10.64+0xc] ;  /* 0x00000c080a117981 */ /* 0x000f64000c1e9900 */
[----:B------:R-:W-:-:S05]  /*09a0*/  LEA R15, R15, UR7, 0x2 ;  /* 0x000000070f0f7c11 */ /* 0x000fca000f8e10ff */
[----:B------:R-:W0:Y:S04]  /*09b0*/  LDS R29, [R15] ;  /* 0x000000000f1d7984 */ /* 0x000e280000000800 */
[----:B------:R-:W1:Y:S01]  /*09c0*/  LDS R18, [R15+0x4] ;  /* 0x000004000f127984 */ /* 0x000e620000000800 */
[----:B0-----:R0:W-:Y:S03]  /*09d0*/  F2F.F64.F32 R8, R29 ;  /* 0x0000001d00087310 */ /* 0x0011e60000201800 */
[----:B0-----:R-:W5:Y:S05]  /*09e0*/  LDG.E.CONSTANT R29, desc[UR8][R10.64+0x1c] ;  /* 0x00001c080a1d7981 */ /* 0x001f6a000c1e9900 */
[----:B--2---:R0:W2:Y:S02]  /*09f0*/  F2F.F64.F32 R4, R27 ;  /* 0x0000001b00047310 */ /* 0x0040a40000201800 */
[----:B0-----:R-:W5:Y:S01]  /*0a00*/  LDG.E.CONSTANT R27, desc[UR8][R10.64+0x18] ;  /* 0x000018080a1b7981 */ /* 0x001f62000c1e9900 */
[----:B--2---:R-:W-:-:S05]  /*0a10*/  DFMA R8, R4, R8, R6 ;  /* 0x000000080408722b */ /* 0x004fca0000000006 */
[----:B-1----:R0:W-:Y:S02]  /*0a20*/  F2F.F64.F32 R6, R18 ;  /* 0x0000001200067310 */ /* 0x0021e40000201800 */
[----:B0-----:R-:W2:Y:S06]  /*0a30*/  LDG.E.CONSTANT R18, desc[UR8][R10.64+0x10] ;  /* 0x000010080a127981 */ /* 0x001eac000c1e9900 */
[----:B---3--:R0:W1:Y:S02]  /*0a40*/  F2F.F64.F32 R4, R19 ;  /* 0x0000001300047310 */ /* 0x0080640000201800 */
[----:B0-----:R-:W3:Y:S01]  /*0a50*/  LDG.E.CONSTANT R19, desc[UR8][R10.64+0x14] ;  /* 0x000014080a137981 */ /* 0x001ee2000c1e9900 */
[----:B-1----:R-:W-:-:S03]  /*0a60*/  DFMA R4, R4, R6, R8 ;  /* 0x000000060404722b */ /* 0x002fc60000000008 */
[----:B------:R-:W0:Y:S02]  /*0a70*/  LDS R6, [R15+0x8] ;  /* 0x000008000f067984 */ /* 0x000e240000000800 */
[----:B----4-:R1:W-:Y:S02]  /*0a80*/  F2F.F64.F32 R8, R16 ;  /* 0x0000001000087310 */ /* 0x0103e40000201800 */
[----:B-1----:R-:W-:Y:S06]  /*0a90*/  LDS R16, [R15+0x10] ;  /* 0x000010000f107984 */ /* 0x002fec0000000800 */
[----:B0-----:R-:W0:Y:S02]  /*0aa0*/  F2F.F64.F32 R6, R6 ;  /* 0x0000000600067310 */ /* 0x001e240000201800 */
[----:B0-----:R-:W-:Y:S01]  /*0ab0*/  DFMA R4, R8, R6, R4 ;  /* 0x000000060804722b */ /* 0x001fe20000000004 */
[----:B------:R-:W0:Y:S05]  /*0ac0*/  LDS R7, [R15+0xc] ;  /* 0x00000c000f077984 */ /* 0x000e2a0000000800 */
[----:B-----5:R-:W-:Y:S08]  /*0ad0*/  F2F.F64.F32 R8, R17 ;  /* 0x0000001100087310 */ /* 0x020ff00000201800 */
[----:B0-----:R-:W0:Y:S02]  /*0ae0*/  F2F.F64.F32 R6, R7 ;  /* 0x0000000700067310 */ /* 0x001e240000201800 */
[----:B0-----:R-:W-:-:S06]  /*0af0*/  DFMA R4, R8, R6, R4 ;  /* 0x000000060804722b */ /* 0x001fcc0000000004 */
[----:B------:R-:W-:Y:S01]  /*0b00*/  F2F.F64.F32 R6, R16 ;  /* 0x0000001000067310 */ /* 0x000fe20000201800 */
[----:B------:R-:W-:-:S04]  /*0b10*/  UIADD3 UR5, UPT, UPT, UR5, 0x8, URZ ;  /* 0x0000000805057890 */ /* 0x000fc8000fffe0ff */
[----:B------:R-:W-:-:S03]  /*0b20*/  UISETP.NE.AND UP0, UPT, UR5, UR10, UPT ;  /* 0x0000000a0500728c */ /* 0x000fc6000bf05270 */
[----:B--2---:R0:W1:Y:S02]  /*0b30*/  F2F.F64.F32 R8, R18 ;  /* 0x0000001200087310 */ /* 0x0040640000201800 */
[----:B0-----:R-:W-:Y:S01]  /*0b40*/  LDS R18, [R15+0x18] ;  /* 0x000018000f127984 */ /* 0x001fe20000000800 */
[----:B-1----:R-:W-:-:S03]  /*0b50*/  DFMA R4, R8, R6, R4 ;  /* 0x000000060804722b */ /* 0x002fc60000000004 */
[----:B------:R-:W0:Y:S04]  /*0b60*/  LDS R6, [R15+0x14] ;  /* 0x000014000f067984 */ /* 0x000e280000000800 */
[----:B------:R-:W1:Y:S01]  /*0b70*/  LDS R15, [R15+0x1c] ;  /* 0x00001c000f0f7984 */ /* 0x000e620000000800 */
[----:B---3--:R-:W-:Y:S08]  /*0b80*/  F2F.F64.F32 R8, R19 ;  /* 0x0000001300087310 */ /* 0x008ff00000201800 */
[----:B------:R-:W-:Y:S08]  /*0b90*/  F2F.F64.F32 R16, R27 ;  /* 0x0000001b00107310 */ /* 0x000ff00000201800 */
[----:B0-----:R-:W0:Y:S02]  /*0ba0*/  F2F.F64.F32 R6, R6 ;  /* 0x0000000600067310 */ /* 0x001e240000201800 */
[----:B0-----:R-:W-:-:S06]  /*0bb0*/  DFMA R4, R8, R6, R4 ;  /* 0x000000060804722b */ /* 0x001fcc0000000004 */
[----:B------:R-:W0:Y:S08]  /*0bc0*/  F2F.F64.F32 R8, R18 ;  /* 0x0000001200087310 */ /* 0x000e300000201800 */
[----:B------:R-:W-:Y:S08]  /*0bd0*/  F2F.F64.F32 R6, R29 ;  /* 0x0000001d00067310 */ /* 0x000ff00000201800 */
[----:B-1----:R-:W1:Y:S01]  /*0be0*/  F2F.F64.F32 R10, R15 ;  /* 0x0000000f000a7310 */ /* 0x002e620000201800 */
[----:B0-----:R-:W-:-:S08]  /*0bf0*/  DFMA R4, R16, R8, R4 ;  /* 0x000000081004722b */ /* 0x001fd00000000004 */
[----:B-1----:R-:W-:Y:S01]  /*0c00*/  DFMA R6, R6, R10, R4 ;  /* 0x0000000a0606722b */ /* 0x002fe20000000004 */
[----:B------:R-:W-:Y:S10]  /*0c10*/  BRA.U UP0, `(.L_x_9) ;  /* 0xfffffffd003c7547 */ /* 0x000ff4000b83ffff */
[----:B------:R-:W-:-:S07]  /*0c20*/  MOV R15, UR10 ;  /* 0x0000000a000f7c02 */ /* 0x000fce0008000f00 */
.L_x_8:
[----:B------:R-:W-:-:S04]  /*0c30*/  LOP3.LUT R4, R13, 0x7, RZ, 0xc0, !PT ;  /* 0x000000070d047812 */ /* 0x000fc800078ec0ff */
[----:B------:R-:W-:-:S13]  /*0c40*/  ISETP.NE.AND P0, PT, R4, RZ, PT ;  /* 0x000000ff0400720c */ /* 0x000fda0003f05270 */
[----:B------:R-:W-:Y:S05]  /*0c50*/  @!P0 BRA `(.L_x_10) ;  /* 0x0000000400248947 */ /* 0x000fea0003800000 */
[----:B------:R-:W-:-:S04]  /*0c60*/  IADD3 R4, PT, PT, R4, -0x1, RZ ;  /* 0xffffffff04047810 */ /* 0x000fc80007ffe0ff */
[----:B------:R-:W-:-:S13]  /*0c70*/  ISETP.GE.U32.AND P0, PT, R4, 0x3, PT ;  /* 0x000000030400780c */ /* 0x000fda0003f06070 */
[----:B------:R-:W-:Y:S05]  /*0c80*/  @!P0 BRA `(.L_x_11) ;  /* 0x0000000000788947 */ /* 0x000fea0003800000 */
[----:B------:R-:W0:Y:S01]  /*0c90*/  LDC.64 R10, c[0x0][0x380] ;  /* 0x0000e000ff0a7b82 */ /* 0x000e220000000a00 */
[----:B------:R-:W1:Y:S02]  /*0ca0*/  LDCU UR5, c[0x0][0x3ac] ;  /* 0x00007580ff0577ac */ /* 0x000e640008000800 */
[----:B-1----:R-:W-:-:S04]  /*0cb0*/  IMAD R5, R2, UR5, R15 ;  /* 0x0000000502057c24 */ /* 0x002fc8000f8e020f */
[----:B0-----:R-:W-:-:S05]  /*0cc0*/  IMAD.WIDE R10, R5, 0x4, R10 ;  /* 0x00000004050a7825 */ /* 0x001fca00078e020a */
[----:B------:R-:W2:Y:S01]  /*0cd0*/  LDG.E.CONSTANT R27, desc[UR8][R10.64] ;  /* 0x000000080a1b7981 */ /* 0x000ea2000c1e9900 */
[----:B------:R-:W-:Y:S01]  /*0ce0*/  MOV R4, 0x400 ;  /* 0x0000040000047802 */ /* 0x000fe20000000f00 */
[----:B------:R-:W-:Y:S02]  /*0cf0*/  IMAD R16, R14, UR5, R15 ;  /* 0x000000050e107c24 */ /* 0x000fe4000f8e020f */
[----:B------:R-:W3:Y:S04]  /*0d00*/  LDG.E.CONSTANT R18, desc[UR8][R10.64+0x4] ;  /* 0x000004080a127981 */ /* 0x000ee8000c1e9900 */
[----:B------:R-:W4:Y:S04]  /*0d10*/  LDG.E.CONSTANT R17, desc[UR8][R10.64+0x8] ;  /* 0x000008080a117981 */ /* 0x000f28000c1e9900 */
[----:B------:R0:W5:Y:S01]  /*0d20*/  LDG.E.CONSTANT R19, desc[UR8][R10.64+0xc] ;  /* 0x00000c080a137981 */ /* 0x000162000c1e9900 */
[----:B------:R-:W1:Y:S02]  /*0d30*/  S2R R5, SR_CgaCtaId ;  /* 0x0000000000057919 */ /* 0x000e640000008800 */
[----:B-1----:R-:W-:-:S04]  /*0d40*/  LEA R5, R5, R4, 0x18 ;  /* 0x0000000405057211 */ /* 0x002fc800078ec0ff */
[----:B------:R-:W-:-:S05]  /*0d50*/  LEA R16, R16, R5, 0x2 ;  /* 0x0000000510107211 */ /* 0x000fca00078e10ff */
[----:B------:R-:W1:Y:S04]  /*0d60*/  LDS R29, [R16] ;  /* 0x00000000101d7984 */ /* 0x000e680000000800 */
[----:B0-----:R-:W0:Y:S01]  /*0d70*/  LDS R10, [R16+0xc] ;  /* 0x00000c00100a7984 */ /* 0x001e220000000800 */
[----:B-1----:R1:W-:Y:S03]  /*0d80*/  F2F.F64.F32 R4, R29 ;  /* 0x0000001d00047310 */ /* 0x0023e60000201800 */
[----:B-1----:R-:W-:Y:S05]  /*0d90*/  LDS R29, [R16+0x8] ;  /* 0x00000800101d7984 */ /* 0x002fea0000000800 */
[----:B0-----:R-:W-:Y:S01]  /*0da0*/  F2F.F64.F32 R10, R10 ;  /* 0x0000000a000a7310 */ /* 0x001fe20000201800 */
[----:B------:R-:W-:-:S07]  /*0db0*/  IADD3 R15, PT, PT, R15, 0x4, RZ ;  /* 0x000000040f0f7810 */ /* 0x000fce0007ffe0ff */
[----:B--2---:R0:W1:Y:S02]  /*0dc0*/  F2F.F64.F32 R8, R27 ;  /* 0x0000001b00087310 */ /* 0x0040640000201800 */
[----:B0-----:R-:W0:Y:S01]  /*0dd0*/  LDS R27, [R16+0x4] ;  /* 0x00000400101b7984 */ /* 0x001e220000000800 */
[----:B-1----:R-:W-:-:S05]  /*0de0*/  DFMA R4, R8, R4, R6 ;  /* 0x000000040804722b */ /* 0x002fca0000000006 */
[----:B---3--:R-:W-:Y:S08]  /*0df0*/  F2F.F64.F32 R8, R18 ;  /* 0x0000001200087310 */ /* 0x008ff00000201800 */
[----:B0-----:R-:W0:Y:S02]  /*0e00*/  F2F.F64.F32 R6, R27 ;  /* 0x0000001b00067310 */ /* 0x001e240000201800 */
[----:B0-----:R-:W-:-:S06]  /*0e10*/  DFMA R4, R8, R6, R4 ;  /* 0x000000060804722b */ /* 0x001fcc0000000004 */
[----:B----4-:R-:W-:Y:S08]  /*0e20*/  F2F.F64.F32 R8, R17 ;  /* 0x0000001100087310 */ /* 0x010ff00000201800 */
[----:B------:R-:W0:Y:S08]  /*0e30*/  F2F.F64.F32 R6, R29 ;  /* 0x0000001d00067310 */ /* 0x000e300000201800 */
[----:B-----5:R-:W1:Y:S01]  /*0e40*/  F2F.F64.F32 R18, R19 ;  /* 0x0000001300127310 */ /* 0x020e620000201800 */
[----:B0-----:R-:W-:-:S08]  /*0e50*/  DFMA R6, R8, R6, R4 ;  /* 0x000000060806722b */ /* 0x001fd00000000004 */
[----:B-1----:R-:W-:-:S11]  /*0e60*/  DFMA R6, R18, R10, R6 ;  /* 0x0000000a1206722b */ /* 0x002fd60000000006 */
.L_x_11:
[----:B------:R-:W-:-:S04]  /*0e70*/  LOP3.LUT R4, R13, 0x3, RZ, 0xc0, !PT ;  /* 0x000000030d047812 */ /* 0x000fc800078ec0ff */
[----:B------:R-:W-:-:S13]  /*0e80*/  ISETP.NE.AND P0, PT, R4, RZ, PT ;  /* 0x000000ff0400720c */ /* 0x000fda0003f05270 */
[----:B------:R-:W-:Y:S05]  /*0e90*/  @!P0 BRA `(.L_x_10) ;  /* 0x0000000000948947 */ /* 0x000fea0003800000 */
[----:B------:R-:W-:-:S13]  /*0ea0*/  ISETP.NE.AND P0, PT, R4, 0x1, PT ;  /* 0x000000010400780c */ /* 0x000fda0003f05270 */
[----:B------:R-:W0:Y:S08]  /*0eb0*/  @P0 LDC R8, c[0x0][0x3ac] ;  /* 0x0000eb00ff080b82 */ /* 0x000e300000000800 */
[----:B------:R-:W1:Y:S01]  /*0ec0*/  @P0 LDC.64 R4, c[0x0][0x380] ;  /* 0x0000e000ff040b82 */ /* 0x000e620000000a00 */
[----:B0-----:R-:W-:-:S04]  /*0ed0*/  @P0 IMAD R9, R2, R8, R15 ;  /* 0x0000000802090224 */ /* 0x001fc800078e020f */
[----:B-1----:R-:W-:-:S05]  /*0ee0*/  @P0 IMAD.WIDE R4, R9, 0x4, R4 ;  /* 0x0000000409040825 */ /* 0x002fca00078e0204 */
[----:B------:R-:W2:Y:S04]  /*0ef0*/  @P0 LDG.E.CONSTANT R18, desc[UR8][R4.64] ;  /* 0x0000000804120981 */ /* 0x000ea8000c1e9900 */
[----:B------:R0:W3:Y:S01]  /*0f00*/  @P0 LDG.E.CONSTANT R10, desc[UR8][R4.64+0x4] ;  /* 0x00000408040a0981 */ /* 0x0000e2000c1e9900 */
[----:B------:R-:W-:Y:S01]  /*0f10*/  @P0 MOV R9, 0x400 ;  /* 0x0000040000090802 */ /* 0x000fe20000000f00 */
[----:B------:R-:W-:Y:S01]  /*0f20*/  @P0 IMAD R8, R14, R8, R15 ;  /* 0x000000080e080224 */ /* 0x000fe200078e020f */
[----:B------:R-:W-:Y:S01]  /*0f30*/  LOP3.LUT R13, R13, 0x1, RZ, 0xc0, !PT ;  /* 0x000000010d0d7812 */ /* 0x000fe200078ec0ff */
[----:B------:R-:W1:Y:S01]  /*0f40*/  @P0 S2R R16, SR_CgaCtaId ;  /* 0x0000000000100919 */ /* 0x000e620000008800 */
[----:B------:R-:W-:Y:S02]  /*0f50*/  @P0 IADD3 R15, PT, PT, R15, 0x2, RZ ;  /* 0x000000020f0f0810 */ /* 0x000fe40007ffe0ff */
[----:B------:R-:W-:-:S13]  /*0f60*/  ISETP.NE.AND P1, PT, R13, RZ, PT ;  /* 0x000000ff0d00720c */ /* 0x000fda0003f25270 */
[----:B------:R-:W4:Y:S01]  /*0f70*/  @P1 LDC R13, c[0x0][0x3ac] ;  /* 0x0000eb00ff0d1b82 */ /* 0x000f220000000800 */
[----:B-1----:R-:W-:-:S04]  /*0f80*/  @P0 LEA R9, R16, R9, 0x18 ;  /* 0x0000000910090211 */ /* 0x002fc800078ec0ff */
[----:B------:R-:W-:-:S05]  /*0f90*/  @P0 LEA R19, R8, R9, 0x2 ;  /* 0x0000000908130211 */ /* 0x000fca00078e10ff */
[----:B------:R-:W0:Y:S04]  /*0fa0*/  @P0 LDS R27, [R19] ;  /* 0x00000000131b0984 */ /* 0x000e280000000800 */
[----:B------:R-:W1:Y:S01]  /*0fb0*/  @P0 LDS R8, [R19+0x4] ;  /* 0x0000040013080984 */ /* 0x000e620000000800 */
[----:B0-----:R-:W-:Y:S08]  /*0fc0*/  @P0 F2F.F64.F32 R4, R27 ;  /* 0x0000001b00040310 */ /* 0x001ff00000201800 */
[----:B-1----:R-:W-:Y:S08]  /*0fd0*/  @P0 F2F.F64.F32 R8, R8 ;  /* 0x0000000800080310 */ /* 0x002ff00000201800 */
[----:B--2---:R-:W0:Y:S08]  /*0fe0*/  @P0 F2F.F64.F32 R16, R18 ;  /* 0x0000001200100310 */ /* 0x004e300000201800 */
[----:B---3--:R-:W1:Y:S01]  /*0ff0*/  @P0 F2F.F64.F32 R10, R10 ;  /* 0x0000000a000a0310 */ /* 0x008e620000201800 */
[----:B0-----:R-:W-:Y:S01]  /*1000*/  @P0 DFMA R16, R16, R4, R6 ;  /* 0x000000041010022b */ /* 0x001fe20000000006 */
[----:B------:R-:W0:Y:S07]  /*1010*/  @P1 LDC.64 R4, c[0x0][0x380] ;  /* 0x0000e000ff041b82 */ /* 0x000e2e0000000a00 */
[----:B-1----:R-:W-:Y:S01]  /*1020*/  @P0 DFMA R6, R10, R8, R16 ;  /* 0x000000080a06022b */ /* 0x002fe20000000010 */
[----:B----4-:R-:W-:-:S04]  /*1030*/  @P1 IMAD R9, R2, R13, R15 ;  /* 0x0000000d02091224 */ /* 0x010fc800078e020f */
[----:B0-----:R-:W-:-:S06]  /*1040*/  @P1 IMAD.WIDE R4, R9, 0x4, R4 ;  /* 0x0000000409041825 */ /* 0x001fcc00078e0204 */
[----:B------:R-:W2:Y:S01]  /*1050*/  @P1 LDG.E.CONSTANT R4, desc[UR8][R4.64] ;  /* 0x0000000804041981 */ /* 0x000ea2000c1e9900 */
[----:B------:R-:W-:Y:S01]  /*1060*/  @P1 MOV R9, 0x400 ;  /* 0x0000040000091802 */ /* 0x000fe20000000f00 */
[----:B------:R-:W-:Y:S01]  /*1070*/  @P1 IMAD R13, R14, R13, R15 ;  /* 0x0000000d0e0d1224 */ /* 0x000fe200078e020f */
[----:B------:R-:W0:Y:S02]  /*1080*/  @P1 S2R R16, SR_CgaCtaId ;  /* 0x0000000000101919 */ /* 0x000e240000008800 */
[----:B0-----:R-:W-:-:S04]  /*1090*/  @P1 LEA R16, R16, R9, 0x18 ;  /* 0x0000000910101211 */ /* 0x001fc800078ec0ff */
[----:B------:R-:W-:-:S05]  /*10a0*/  @P1 LEA R13, R13, R16, 0x2 ;  /* 0x000000100d0d1211 */ /* 0x000fca00078e10ff */
[----:B------:R-:W0:Y:S02]  /*10b0*/  @P1 LDS R8, [R13] ;  /* 0x000000000d081984 */ /* 0x000e240000000800 */
[----:B0-----:R-:W-:Y:S08]  /*10c0*/  @P1 F2F.F64.F32 R8, R8 ;  /* 0x0000000800081310 */ /* 0x001ff00000201800 */
[----:B--2---:R-:W0:Y:S02]  /*10d0*/  @P1 F2F.F64.F32 R10, R4 ;  /* 0x00000004000a1310 */ /* 0x004e240000201800 */
[----:B0-----:R-:W-:-:S11]  /*10e0*/  @P1 DFMA R6, R10, R8, R6 ;  /* 0x000000080a06122b */ /* 0x001fd60000000006 */
.L_x_10:
[----:B------:R-:W0:Y:S02]  /*10f0*/  LDCU UR5, c[0x0][0x3b0] ;  /* 0x00007600ff0577ac */ /* 0x000e240008000800 */
[----:B0-----:R-:W0:Y:S02]  /*1100*/  F2F.F64.F32 R4, UR5 ;  /* 0x0000000500047d10 */ /* 0x001e240008201800 */
[----:B0-----:R-:W-:Y:S01]  /*1110*/  DMUL R4, R4, R6 ;  /* 0x0000000604047228 */ /* 0x001fe20000000000 */
[C---:B------:R-:W-:Y:S02]  /*1120*/  LEA R7, R14.reuse, R1, 0x2 ;  /* 0x000000010e077211 */ /* 0x040fe400078e10ff */
[----:B------:R-:W-:-:S04]  /*1130*/  IADD3 R14, PT, PT, R14, 0x1, RZ ;  /* 0x000000010e0e7810 */ /* 0x000fc80007ffe0ff */
[----:B------:R-:W-:-:S03]  /*1140*/  ISETP.NE.AND P1, PT, R14, R26, PT ;  /* 0x0000001a0e00720c */ /* 0x000fc60003f25270 */
[----:B------:R-:W0:Y:S02]  /*1150*/  F2F.F32.F64 R4, R4 ;  /* 0x0000000400047310 */ /* 0x000e240000301000 */
[----:B0-----:R0:W-:Y:S01]  /*1160*/  STL [R7], R4 ;  /* 0x0000000407007387 */ /* 0x0011e20000100800 */
[----:B------:R-:W-:-:S04]  /*1170*/  FSETP.GEU.AND P0, PT, R25, R4, PT ;  /* 0x000000041900720b */ /* 0x000fc80003f0e000 */
[----:B------:R-:W-:-:S03]  /*1180*/  FSEL R25, R4, R25, !P0 ;  /* 0x0000001904197208 */ /* 0x000fc60004000000 */
[----:B------:R-:W-:Y:S06]  /*1190*/  @!P1 BRA `(.L_x_12) ;  /* 0x0000000000d49947 */ /* 0x000fec0003800000 */
[----:B------:R-:W-:Y:S05]  /*11a0*/  BRA `(.L_x_13) ;  /* 0xfffffff400ac7947 */ /* 0x000fea000383ffff */
.L_x_7:
[----:B------:R-:W0:Y:S01]  /*11b0*/  LDCU UR5, c[0x0][0x3b0] ;  /* 0x00007600ff0577ac */ /* 0x000e220008000800 */
[----:B------:R-:W-:Y:S01]  /*11c0*/  ISETP.GE.AND P0, PT, R22, 0x8, PT ;  /* 0x000000081600780c */ /* 0x000fe20003f06270 */
[----:B------:R-:W-:Y:S01]  /*11d0*/  HFMA2 R14, -RZ, RZ, 0, 0 ;  /* 0x00000000ff0e7431 */ /* 0x000fe200000001ff */
[----:B------:R-:W-:Y:S02]  /*11e0*/  ISETP.NE.AND P2, PT, R20, RZ, PT ;  /* 0x000000ff1400720c */ /* 0x000fe40003f45270 */
[----:B------:R-:W-:Y:S01]  /*11f0*/  MOV R25, 0xff800000 ;  /* 0xff80000000197802 */ /* 0x000fe20000000f00 */
[----:B0-----:R-:W-:-:S08]  /*1200*/  FMUL R8, RZ, UR5 ;  /* 0x00000005ff087c20 */ /* 0x001fd00008400000 */
[----:B------:R-:W-:Y:S05]  /*1210*/  @!P0 BRA `(.L_x_14) ;  /* 0x00000000004c8947 */ /* 0x000fea0003800000 */
[----:B------:R-:W-:Y:S02]  /*1220*/  LOP3.LUT R14, R26, 0x78, RZ, 0xc0, !PT ;  /* 0x000000781a0e7812 */ /* 0x000fe400078ec0ff */
[----:B------:R-:W-:Y:S02]  /*1230*/  IADD3 R15, PT, PT, R1, 0x10, RZ ;  /* 0x00000010010f7810 */ /* 0x000fe40007ffe0ff */
[----:B------:R-:W-:Y:S02]  /*1240*/  MOV R25, 0xff800000 ;  /* 0xff80000000197802 */ /* 0x000fe40000000f00 */
[----:B------:R-:W-:-:S07]  /*1250*/  IADD3 R13, PT, PT, -R14, RZ, RZ ;  /* 0x000000ff0e0d7210 */ /* 0x000fce0007ffe1ff */
.L_x_15:
[----:B------:R-:W-:Y:S02]  /*1260*/  IADD3 R13, PT, PT, R13, 0x8, RZ ;  /* 0x000000080d0d7810 */ /* 0x000fe40007ffe0ff */
[-C--:B------:R-:W-:Y:S02]  /*1270*/  MOV R9, R8.reuse ;  /* 0x0000000800097202 */ /* 0x080fe40000000f00 */
[----:B------:R-:W-:Y:S02]  /*1280*/  ISETP.NE.AND P1, PT, R13, RZ, PT ;  /* 0x000000ff0d00720c */ /* 0x000fe40003f25270 */
[-C--:B------:R-:W-:Y:S02]  /*1290*/  MOV R10, R8.reuse ;  /* 0x00000008000a7202 */ /* 0x080fe40000000f00 */
[-C--:B------:R-:W-:Y:S02]  /*12a0*/  MOV R4, R8.reuse ;  /* 0x0000000800047202 */ /* 0x080fe40000000f00 */
[----:B------:R-:W-:-:S02]  /*12b0*/  MOV R5, R8 ;  /* 0x0000000800057202 */ /* 0x000fc40000000f00 */
[-C--:B------:R-:W-:Y:S02]  /*12c0*/  MOV R6, R8.reuse ;  /* 0x0000000800067202 */ /* 0x080fe40000000f00 */
[-C--:B------:R-:W-:Y:S02]  /*12d0*/  MOV R7, R8.reuse ;  /* 0x0000000800077202 */ /* 0x080fe40000000f00 */
[-C--:B------:R-:W-:Y:S02]  /*12e0*/  MOV R11, R8.reuse ;  /* 0x00000008000b7202 */ /* 0x080fe40000000f00 */
[----:B------:R-:W-:Y:S01]  /*12f0*/  FSETP.GEU.AND P0, PT, R25, R8, PT ;  /* 0x000000081900720b */ /* 0x000fe20003f0e000 */
[----:B------:R-:W-:Y:S03]  /*1300*/  STL.128 [R15], R4 ;  /* 0x000000040f007387 */ /* 0x000fe60000100c00 */
[----:B------:R-:W-:Y:S01]  /*1310*/  FSEL R25, R8, R25, !P0 ;  /* 0x0000001908197208 */ /* 0x000fe20004000000 */
[----:B------:R0:W-:Y:S02]  /*1320*/  STL.128 [R15+-0x10], R8 ;  /* 0xfffff0080f007387 */ /* 0x0001e40000100c00 */
[----:B0-----:R-:W-:Y:S01]  /*1330*/  IADD3 R15, PT, PT, R15, 0x20, RZ ;  /* 0x000000200f0f7810 */ /* 0x001fe20007ffe0ff */
[----:B------:R-:W-:Y:S06]  /*1340*/  @P1 BRA `(.L_x_15) ;  /* 0xfffffffc00c41947 */ /* 0x000fec000383ffff */
.L_x_14:
[----:B------:R-:W-:Y:S05]  /*1350*/  @!P2 BRA `(.L_x_12) ;  /* 0x000000000064a947 */ /* 0x000fea0003800000 */
[----:B------:R-:W-:Y:S02]  /*1360*/  ISETP.GE.U32.AND P0, PT, R20, 0x4, PT ;  /* 0x000000041400780c */ /* 0x000fe40003f06070 */
[-C--:B------:R-:W-:Y:S02]  /*1370*/  MOV R9, R8.reuse ;  /* 0x0000000800097202 */ /* 0x080fe40000000f00 */
[-C--:B------:R-:W-:Y:S02]  /*1380*/  MOV R4, R8.reuse ;  /* 0x0000000800047202 */ /* 0x080fe40000000f00 */
[----:B------:R-:W-:Y:S02]  /*1390*/  MOV R5, R8 ;  /* 0x0000000800057202 */ /* 0x000fe40000000f00 */
[----:B------:R-:W-:-:S05]  /*13a0*/  ISETP.NE.AND P2, PT, R3, RZ, PT ;  /* 0x000000ff0300720c */ /* 0x000fca0003f45270 */
[C---:B------:R-:W-:Y:S02]  /*13b0*/  @P0 LEA R6, R14.reuse, R1, 0x2 ;  /* 0x000000010e060211 */ /* 0x040fe400078e10ff */
[----:B------:R-:W-:Y:S02]  /*13c0*/  @P0 FSETP.GEU.AND P1, PT, R25, R8, PT ;  /* 0x000000081900020b */ /* 0x000fe40003f2e000 */
[----:B------:R-:W-:Y:S01]  /*13d0*/  @P0 IADD3 R14, PT, PT, R14, 0x4, RZ ;  /* 0x000000040e0e0810 */ /* 0x000fe20007ffe0ff */
[----:B------:R1:W-:Y:S01]  /*13e0*/  @P0 STL.64 [R6], R8 ;  /* 0x0000000806000387 */ /* 0x0003e20000100a00 */
[----:B------:R-:W-:-:S03]  /*13f0*/  @P0 FSEL R25, R8, R25, !P1 ;  /* 0x0000001908190208 */ /* 0x000fc60004800000 */
[----:B------:R1:W-:Y:S01]  /*1400*/  @P0 STL.64 [R6+0x8], R4 ;  /* 0x0000080406000387 */ /* 0x0003e20000100a00 */
[----:B------:R-:W-:Y:S05]  /*1410*/  @!P2 BRA `(.L_x_12) ;  /* 0x000000000034a947 */ /* 0x000fea0003800000 */
[----:B------:R-:W-:Y:S02]  /*1420*/  ISETP.NE.AND P0, PT, R3, 0x1, PT ;  /* 0x000000010300780c */ /* 0x000fe40003f05270 */
[----:B-1----:R-:W-:Y:S02]  /*1430*/  LOP3.LUT R4, R26, 0x1, RZ, 0xc0, !PT ;  /* 0x000000011a047812 */ /* 0x002fe400078ec0ff */
[----:B------:R-:W-:Y:S02]  /*1440*/  MOV R9, R8 ;  /* 0x0000000800097202 */ /* 0x000fe40000000f00 */
[----:B------:R-:W-:-:S07]  /*1450*/  ISETP.NE.U32.AND P1, PT, R4, 0x1, PT ;  /* 0x000000010400780c */ /* 0x000fce0003f25070 */
[CC--:B------:R-:W-:Y:S02]  /*1460*/  @P0 LEA R4, R14.reuse, R1.reuse, 0x2 ;  /* 0x000000010e040211 */ /* 0x0c0fe400078e10ff */
[----:B------:R-:W-:Y:S02]  /*1470*/  @P0 IADD3 R14, PT, PT, R14, 0x2, RZ ;  /* 0x000000020e0e0810 */ /* 0x000fe40007ffe0ff */
[----:B------:R-:W-:Y:S01]  /*1480*/  @P0 FSETP.GEU.AND P2, PT, R25, R8, PT ;  /* 0x000000081900020b */ /* 0x000fe20003f4e000 */
[----:B------:R2:W-:Y:S01]  /*1490*/  @P0 STL.64 [R4], R8 ;  /* 0x0000000804000387 */ /* 0x0005e20000100a00 */
[----:B------:R-:W-:Y:S02]  /*14a0*/  @!P1 LEA R5, R14, R1, 0x2 ;  /* 0x000000010e059211 */ /* 0x000fe400078e10ff */
[----:B------:R-:W-:-:S03]  /*14b0*/  @P0 FSEL R25, R8, R25, !P2 ;  /* 0x0000001908190208 */ /* 0x000fc60005000000 */
[----:B------:R2:W-:Y:S01]  /*14c0*/  @!P1 STL [R5], R8 ;  /* 0x0000000805009387 */ /* 0x0005e20000100800 */
[----:B------:R-:W-:-:S04]  /*14d0*/  @!P1 FSETP.GEU.AND P0, PT, R25, R8, PT ;  /* 0x000000081900920b */ /* 0x000fc80003f0e000 */
[----:B------:R-:W-:-:S09]  /*14e0*/  @!P1 FSEL R25, R8, R25, !P0 ;  /* 0x0000001908199208 */ /* 0x000fd20004000000 */
.L_x_12:
[----:B------:R-:W-:Y:S05]  /*14f0*/  BSYNC.RECONVERGENT B1 ;  /* 0x0000000000017941 */ /* 0x000fea0003800200 */
.L_x_6:
[----:B------:R-:W-:Y:S02]  /*1500*/  IADD3 R12, PT, PT, R12, -UR4, RZ ;  /* 0x800000040c0c7c10 */ /* 0x000fe4000fffe0ff */
[----:B------:R-:W-:Y:S02]  /*1510*/  FMNMX R25, R28, R25, !PT ;  /* 0x000000191c197209 */ /* 0x000fe40007800000 */
[----:B------:R-:W-:Y:S01]  /*1520*/  ISETP.GE.AND P0, PT, R12, 0x1, PT ;  /* 0x000000010c00780c */ /* 0x000fe20003f06270 */
[----:B------:R-:W-:-:S12]  /*1530*/  HFMA2 R12, -RZ, RZ, 0, 0 ;  /* 0x00000000ff0c7431 */ /* 0x000fd800000001ff */
[----:B------:R-:W-:Y:S05]  /*1540*/  @!P0 BRA `(.L_x_16) ;  /* 0x0000001000088947 */ /* 0x000fea0003800000 */
[----:B------:R-:W-:Y:S02]  /*1550*/  ISETP.GE.AND P1, PT, R22, 0x10, PT ;  /* 0x000000101600780c */ /* 0x000fe40003f26270 */
[----:B------:R-:W-:Y:S02]  /*1560*/  MOV R12, RZ ;  /* 0x000000ff000c7202 */ /* 0x000fe40000000f00 */
[----:B------:R-:W-:-:S09]  /*1570*/  MOV R14, RZ ;  /* 0x000000ff000e7202 */ /* 0x000fd20000000f00 */
[----:B------:R-:W-:Y:S05]  /*1580*/  @!P1 BRA `(.L_x_17) ;  /* 0x0000000400f49947 */ /* 0x000fea0003800000 */
[----:B------:R-:W-:Y:S01]  /*1590*/  HFMA2 R27, -RZ, RZ, 0, 0 ;  /* 0x00000000ff1b7431 */ /* 0x000fe200000001ff */
[----:B------:R-:W-:-:S07]  /*15a0*/  MOV R12, RZ ;  /* 0x000000ff000c7202 */ /* 0x000fce0000000f00 */
.L_x_18:
[----:B-12---:R-:W-:-:S06]  /*15b0*/  LEA R5, R27, R1, 0x2 ;  /* 0x000000011b057211 */ /* 0x006fcc00078e10ff */
[----:B0-----:R-:W2:Y:S01]  /*15c0*/  LDL.128 R4, [R5] ;  /* 0x0000000005047983 */ /* 0x001ea20000100c00 */
[----:B------:R-:W-:-:S05]  /*15d0*/  LEA R29, R27, R1, 0x2 ;  /* 0x000000011b1d7211 */ /* 0x000fca00078e10ff */
[----:B------:R-:W3:Y:S04]  /*15e0*/  LDL.128 R8, [R29+0x10] ;  /* 0x000010001d087983 */ /* 0x000ee80000100c00 */
[----:B------:R-:W4:Y:S01]  /*15f0*/  LDL.128 R16, [R29+0x30] ;  /* 0x000030001d107983 */ /* 0x000f220000100c00 */
[----:B--2---:R-:W-:-:S04]  /*1600*/  FADD R4, -R25, R4 ;  /* 0x0000000419047221 */ /* 0x004fc80000000100 */
[----:B------:R-:W-:-:S05]  /*1610*/  FMUL R4, R4, 1.4426950216293334961 ;  /* 0x3fb8aa3b04047820 */ /* 0x000fca0000400000 */
[----:B------:R-:W-:-:S13]  /*1620*/  FSETP.GEU.AND P1, PT, R4, -126, PT ;  /* 0xc2fc00000400780b */ /* 0x000fda0003f2e000 */
[----:B------:R-:W-:-:S04]  /*1630*/  @!P1 FMUL R4, R4, 0.5 ;  /* 0x3f00000004049820 */ /* 0x000fc80000400000 */
[----:B------:R-:W0:Y:S02]  /*1640*/  MUFU.EX2 R13, R4 ;  /* 0x00000004000d7308 */ /* 0x000e240000000800 */
[----:B0-----:R-:W-:-:S04]  /*1650*/  @!P1 FMUL R13, R13, R13 ;  /* 0x0000000d0d0d9220 */ /* 0x001fc80000400000 */
[----:B------:R-:W-:Y:S02]  /*1660*/  FADD R4, R13, R12 ;  /* 0x0000000c0d047221 */ /* 0x000fe40000000000 */
[----:B------:R0:W2:Y:S01]  /*1670*/  LDL.128 R12, [R29+0x20] ;  /* 0x000020001d0c7983 */ /* 0x0000a20000100c00 */
[----:B------:R-:W-:-:S04]  /*1680*/  FADD R5, -R25, R5 ;  /* 0x0000000519057221 */ /* 0x000fc80000000100 */
[----:B------:R-:W-:-:S05]  /*1690*/  FMUL R5, R5, 1.4426950216293334961 ;  /* 0x3fb8aa3b05057820 */ /* 0x000fca0000400000 */
[----:B------:R-:W-:-:S13]  /*16a0*/  FSETP.GEU.AND P1, PT, R5, -126, PT ;  /* 0xc2fc00000500780b */ /* 0x000fda0003f2e000 */
[----:B------:R-:W-:-:S06]  /*16b0*/  @!P1 FMUL R5, R5, 0.5 ;  /* 0x3f00000005059820 */ /* 0x000fcc0000400000 */
[----:B------:R-:W1:Y:S01]  /*16c0*/  MUFU.EX2 R5, R5 ;  /* 0x0000000500057308 */ /* 0x000e620000000800 */
[----:B------:R-:W-:-:S04]  /*16d0*/  FADD R6, -R25, R6 ;  /* 0x0000000619067221 */ /* 0x000fc80000000100 */
[----:B------:R-:W-:Y:S01]  /*16e0*/  FMUL R6, R6, 1.4426950216293334961 ;  /* 0x3fb8aa3b06067820 */ /* 0x000fe20000400000 */
[----:B-1----:R-:W-:-:S04]  /*16f0*/  @!P1 FMUL R5, R5, R5 ;  /* 0x0000000505059220 */ /* 0x002fc80000400000 */
[----:B------:R-:W-:-:S13]  /*1700*/  FSETP.GEU.AND P1, PT, R6, -126, PT ;  /* 0xc2fc00000600780b */ /* 0x000fda0003f2e000 */
[----:B------:R-:W-:-:S04]  /*1710*/  @!P1 FMUL R6, R6, 0.5 ;  /* 0x3f00000006069820 */ /* 0x000fc80000400000 */
[----:B0-----:R-:W0:Y:S01]  /*1720*/  MUFU.EX2 R29, R6 ;  /* 0x00000006001d7308 */ /* 0x001e220000000800 */
[----:B------:R-:W-:Y:S01]  /*1730*/  FADD R7, -R25, R7 ;  /* 0x0000000719077221 */ /* 0x000fe20000000100 */
[----:B------:R-:W-:-:S03]  /*1740*/  FADD R4, R4, R5 ;  /* 0x0000000504047221 */ /* 0x000fc60000000000 */
[----:B------:R-:W-:Y:S01]  /*1750*/  FMUL R5, R7, 1.4426950216293334961 ;  /* 0x3fb8aa3b07057820 */ /* 0x000fe20000400000 */
[----:B0-----:R-:W-:-:S04]  /*1760*/  @!P1 FMUL R29, R29, R29 ;  /* 0x0000001d1d1d9220 */ /* 0x001fc80000400000 */
[----:B------:R-:W-:-:S13]  /*1770*/  FSETP.GEU.AND P1, PT, R5, -126, PT ;  /* 0xc2fc00000500780b */ /* 0x000fda0003f2e000 */
[----:B------:R-:W-:-:S04]  /*1780*/  @!P1 FMUL R5, R5, 0.5 ;  /* 0x3f00000005059820 */ /* 0x000fc80000400000 */
[----:B------:R-:W0:Y:S01]  /*1790*/  MUFU.EX2 R7, R5 ;  /* 0x0000000500077308 */ /* 0x000e220000000800 */
[----:B---3--:R-:W-:-:S04]  /*17a0*/  FADD R8, -R25, R8 ;  /* 0x0000000819087221 */ /* 0x008fc80000000100 */
[----:B------:R-:W-:Y:S01]  /*17b0*/  FMUL R8, R8, 1.4426950216293334961 ;  /* 0x3fb8aa3b08087820 */ /* 0x000fe20000400000 */
[----:B0-----:R-:W-:-:S04]  /*17c0*/  @!P1 FMUL R7, R7, R7 ;  /* 0x0000000707079220 */ /* 0x001fc80000400000 */
[----:B------:R-:W-:Y:S01]  /*17d0*/  FSETP.GEU.AND P1, PT, R8, -126, PT ;  /* 0xc2fc00000800780b */ /* 0x000fe20003f2e000 */
[----:B------:R-:W-:Y:S01]  /*17e0*/  FADD R4, R4, R29 ;  /* 0x0000001d04047221 */ /* 0x000fe20000000000 */
[----:B------:R-:W-:-:S03]  /*17f0*/  FADD R9, -R25, R9 ;  /* 0x0000000919097221 */ /* 0x000fc60000000100 */
[----:B------:R-:W-:-:S08]  /*1800*/  FADD R4, R4, R7 ;  /* 0x0000000704047221 */ /* 0x000fd00000000000 */
[----:B------:R-:W-:-:S04]  /*1810*/  @!P1 FMUL R8, R8, 0.5 ;  /* 0x3f00000008089820 */ /* 0x000fc80000400000 */
[----:B------:R-:W0:Y:S01]  /*1820*/  MUFU.EX2 R29, R8 ;  /* 0x00000008001d7308 */ /* 0x000e220000000800 */
[----:B------:R-:W-:Y:S01]  /*1830*/  FMUL R7, R9, 1.4426950216293334961 ;  /* 0x3fb8aa3b09077820 */ /* 0x000fe20000400000 */
[C---:B------:R-:W-:Y:S01]  /*1840*/  FADD R10, -R25.reuse, R10 ;  /* 0x0000000a190a7221 */ /* 0x040fe20000000100 */
[----:B------:R-:W-:-:S03]  /*1850*/  FADD R11, -R25, R11 ;  /* 0x0000000b190b7221 */ /* 0x000fc60000000100 */
[----:B------:R-:W-:Y:S01]  /*1860*/  FSETP.GEU.AND P4, PT, R7, -126, PT ;  /* 0xc2fc00000700780b */ /* 0x000fe20003f8e000 */
[----:B------:R-:W-:Y:S01]  /*1870*/  FMUL R5, R10, 1.4426950216293334961 ;  /* 0x3fb8aa3b0a057820 */ /* 0x000fe20000400000 */
[----:B------:R-:W-:-:S04]  /*1880*/  FMUL R6, R11, 1.4426950216293334961 ;  /* 0x3fb8aa3b0b067820 */ /* 0x000fc80000400000 */
[----:B------:R-:W-:Y:S02]  /*1890*/  FSETP.GEU.AND P5, PT, R5, -126, PT ;  /* 0xc2fc00000500780b */ /* 0x000fe40003fae000 */
[----:B------:R-:W-:Y:S01]  /*18a0*/  FSETP.GEU.AND P6, PT, R6, -126, PT ;  /* 0xc2fc00000600780b */ /* 0x000fe20003fce000 */
[----:B0-----:R-:W-:-:S04]  /*18b0*/  @!P1 FMUL R29, R29, R29 ;  /* 0x0000001d1d1d9220 */ /* 0x001fc80000400000 */
[----:B------:R-:W-:-:S06]  /*18c0*/  @!P4 FMUL R7, R7, 0.5 ;  /* 0x3f0000000707c820 */ /* 0x000fcc0000400000 */
[----:B------:R-:W0:Y:S01]  /*18d0*/  MUFU.EX2 R7, R7 ;  /* 0x0000000700077308 */ /* 0x000e220000000800 */
[----:B------:R-:W-:Y:S01]  /*18e0*/  @!P5 FMUL R5, R5, 0.5 ;  /* 0x3f0000000505d820 */ /* 0x000fe20000400000 */
[----:B------:R-:W-:-:S06]  /*18f0*/  @!P6 FMUL R6, R6, 0.5 ;  /* 0x3f0000000606e820 */ /* 0x000fcc0000400000 */
[----:B------:R-:W1:Y:S01]  /*1900*/  MUFU.EX2 R5, R5 ;  /* 0x0000000500057308 */ /* 0x000e620000000800 */
[----:B----4-:R-:W-:Y:S01]  /*1910*/  FADD R16, -R25, R16 ;  /* 0x0000001019107221 */ /* 0x010fe20000000100 */
[----:B------:R-:W-:-:S06]  /*1920*/  FADD R4, R4, R29 ;  /* 0x0000001d04047221 */ /* 0x000fcc0000000000 */
[----:B------:R-:W3:Y:S01]  /*1930*/  MUFU.EX2 R6, R6 ;  /* 0x0000000600067308 */ /* 0x000ee20000000800 */
[----:B0-----:R-:W-:Y:S01]  /*1940*/  @!P4 FMUL R7, R7, R7 ;  /* 0x000000070707c220 */ /* 0x001fe20000400000 */
[C---:B------:R-:W-:Y:S01]  /*1950*/  FADD R18, -R25.reuse, R18 ;  /* 0x0000001219127221 */ /* 0x040fe20000000100 */
[----:B------:R-:W-:Y:S02]  /*1960*/  FADD R17, -R25, R17 ;  /* 0x0000001119117221 */ /* 0x000fe40000000100 */
[----:B------:R-:W-:Y:S01]  /*1970*/  FADD R4, R4, R7 ;  /* 0x0000000704047221 */ /* 0x000fe20000000000 */
[----:B------:R-:W-:Y:S01]  /*1980*/  FMUL R7, R18, 1.4426950216293334961 ;  /* 0x3fb8aa3b12077820 */ /* 0x000fe20000400000 */
[----:B-1----:R-:W-:Y:S01]  /*1990*/  @!P5 FMUL R5, R5, R5 ;  /* 0x000000050505d220 */ /* 0x002fe20000400000 */
[----:B------:R-:W-:Y:S01]  /*19a0*/  FADD R19, -R25, R19 ;  /* 0x0000001319137221 */ /* 0x000fe20000000100 */
[----:B---3--:R-:W-:Y:S02]  /*19b0*/  @!P6 FMUL R6, R6, R6 ;  /* 0x000000060606e220 */ /* 0x008fe40000400000 */
[----:B------:R-:W-:-:S04]  /*19c0*/  FADD R5, R4, R5 ;  /* 0x0000000504057221 */ /* 0x000fc80000000000 */
[----:B------:R-:W-:Y:S01]  /*19d0*/  FADD R5, R5, R6 ;  /* 0x0000000605057221 */ /* 0x000fe20000000000 */
[----:B------:R-:W-:Y:S01]  /*19e0*/  IADD3 R27, PT, PT, R27, 0x10, RZ ;  /* 0x000000101b1b7810 */ /* 0x000fe20007ffe0ff */
[----:B--2---:R-:W-:-:S04]  /*19f0*/  FADD R12, -R25, R12 ;  /* 0x0000000c190c7221 */ /* 0x004fc80000000100 */
[----:B------:R-:W-:Y:S01]  /*1a00*/  FMUL R8, R12, 1.4426950216293334961 ;  /* 0x3fb8aa3b0c087820 */ /* 0x000fe20000400000 */
[----:B------:R-:W-:-:S04]  /*1a10*/  FADD R13, -R25, R13 ;  /* 0x0000000d190d7221 */ /* 0x000fc80000000100 */
[----:B------:R-:W-:Y:S01]  /*1a20*/  FSETP.GEU.AND P1, PT, R8, -126, PT ;  /* 0xc2fc00000800780b */ /* 0x000fe20003f2e000 */
[----:B------:R-:W-:-:S05]  /*1a30*/  FMUL R9, R13, 1.4426950216293334961 ;  /* 0x3fb8aa3b0d097820 */ /* 0x000fca0000400000 */
[----:B------:R-:W-:Y:S01]  /*1a40*/  FSETP.GEU.AND P2, PT, R9, -126, PT ;  /* 0xc2fc00000900780b */ /* 0x000fe20003f4e000 */
[----:B------:R-:W-:-:S06]  /*1a50*/  FADD R14, -R25, R14 ;  /* 0x0000000e190e7221 */ /* 0x000fcc0000000100 */
[----:B------:R-:W-:Y:S01]  /*1a60*/  @!P1 FMUL R8, R8, 0.5 ;  /* 0x3f00000008089820 */ /* 0x000fe20000400000 */
[----:B------:R-:W-:Y:S01]  /*1a70*/  FMUL R10, R14, 1.4426950216293334961 ;  /* 0x3fb8aa3b0e0a7820 */ /* 0x000fe20000400000 */
[----:B------:R-:W-:-:S04]  /*1a80*/  FADD R15, -R25, R15 ;  /* 0x0000000f190f7221 */ /* 0x000fc80000000100 */
[----:B------:R-:W0:Y:S01]  /*1a90*/  MUFU.EX2 R8, R8 ;  /* 0x0000000800087308 */ /* 0x000e220000000800 */
[----:B------:R-:W-:Y:S01]  /*1aa0*/  @!P2 FMUL R9, R9, 0.5 ;  /* 0x3f0000000909a820 */ /* 0x000fe20000400000 */
[----:B------:R-:W-:Y:S01]  /*1ab0*/  FMUL R11, R15, 1.4426950216293334961 ;  /* 0x3fb8aa3b0f0b7820 */ /* 0x000fe20000400000 */
[----:B------:R-:W-:Y:S01]  /*1ac0*/  FSETP.GEU.AND P3, PT, R10, -126, PT ;  /* 0xc2fc00000a00780b */ /* 0x000fe20003f6e000 */
[----:B------:R-:W-:-:S03]  /*1ad0*/  FMUL R12, R16, 1.4426950216293334961 ;  /* 0x3fb8aa3b100c7820 */ /* 0x000fc60000400000 */
[----:B------:R-:W-:Y:S01]  /*1ae0*/  FSETP.GEU.AND P4, PT, R11, -126, PT ;  /* 0xc2fc00000b00780b */ /* 0x000fe20003f8e000 */
[----:B------:R-:W1:Y:S01]  /*1af0*/  MUFU.EX2 R9, R9 ;  /* 0x0000000900097308 */ /* 0x000e620000000800 */
[----:B------:R-:W-:Y:S01]  /*1b00*/  FMUL R14, R17, 1.4426950216293334961 ;  /* 0x3fb8aa3b110e7820 */ /* 0x000fe20000400000 */
[----:B------:R-:W-:-:S04]  /*1b10*/  FSETP.GEU.AND P5, PT, R12, -126, PT ;  /* 0xc2fc00000c00780b */ /* 0x000fc80003fae000 */
[----:B------:R-:W-:Y:S01]  /*1b20*/  FSETP.GEU.AND P6, PT, R14, -126, PT ;  /* 0xc2fc00000e00780b */ /* 0x000fe20003fce000 */
[----:B0-----:R-:W-:Y:S01]  /*1b30*/  @!P1 FMUL R8, R8, R8 ;  /* 0x0000000808089220 */ /* 0x001fe20000400000 */
[----:B------:R-:W-:Y:S01]  /*1b40*/  FSETP.GEU.AND P1, PT, R7, -126, PT ;  /* 0xc2fc00000700780b */ /* 0x000fe20003f2e000 */
[----:B------:R-:W-:-:S03]  /*1b50*/  @!P3 FMUL R10, R10, 0.5 ;  /* 0x3f0000000a0ab820 */ /* 0x000fc60000400000 */
[----:B------:R-:W-:Y:S01]  /*1b60*/  @!P4 FMUL R11, R11, 0.5 ;  /* 0x3f0000000b0bc820 */ /* 0x000fe20000400000 */
[----:B------:R-:W-:Y:S02]  /*1b70*/  FMUL R13, R19, 1.4426950216293334961 ;  /* 0x3fb8aa3b130d7820 */ /* 0x000fe40000400000 */
[----:B------:R-:W-:Y:S01]  /*1b80*/  @!P5 FMUL R12, R12, 0.5 ;  /* 0x3f0000000c0cd820 */ /* 0x000fe20000400000 */
[----:B------:R-:W0:Y:S01]  /*1b90*/  MUFU.EX2 R10, R10 ;  /* 0x0000000a000a7308 */ /* 0x000e220000000800 */
[----:B-1----:R-:W-:Y:S01]  /*1ba0*/  @!P2 FMUL R9, R9, R9 ;  /* 0x000000090909a220 */ /* 0x002fe20000400000 */
[----:B------:R-:W-:Y:S01]  /*1bb0*/  FSETP.GEU.AND P2, PT, R13, -126, PT ;  /* 0xc2fc00000d00780b */ /* 0x000fe20003f4e000 */
[----:B------:R-:W-:Y:S02]  /*1bc0*/  @!P6 FMUL R14, R14, 0.5 ;  /* 0x3f0000000e0ee820 */ /* 0x000fe40000400000 */
[----:B------:R-:W-:-:S03]  /*1bd0*/  @!P1 FMUL R7, R7, 0.5 ;  /* 0x3f00000007079820 */ /* 0x000fc60000400000 */
[----:B------:R-:W1:Y:S01]  /*1be0*/  MUFU.EX2 R11, R11 ;  /* 0x0000000b000b7308 */ /* 0x000e620000000800 */
[----:B------:R-:W-:-:S07]  /*1bf0*/  FADD R8, R5, R8 ;  /* 0x0000000805087221 */ /* 0x000fce0000000000 */
[----:B------:R-:W2:Y:S08]  /*1c00*/  MUFU.EX2 R12, R12 ;  /* 0x0000000c000c7308 */ /* 0x000eb00000000800 */
[----:B------:R-:W3:Y:S01]  /*1c10*/  MUFU.EX2 R4, R7 ;  /* 0x0000000700047308 */ /* 0x000ee20000000800 */
[----:B------:R-:W-:Y:S01]  /*1c20*/  @!P2 FMUL R13, R13, 0.5 ;  /* 0x3f0000000d0da820 */ /* 0x000fe20000400000 */
[----:B------:R-:W-:Y:S01]  /*1c30*/  FADD R9, R8, R9 ;  /* 0x0000000908097221 */ /* 0x000fe20000000000 */
[----:B0-----:R-:W-:-:S05]  /*1c40*/  @!P3 FMUL R10, R10, R10 ;  /* 0x0000000a0a0ab220 */ /* 0x001fca0000400000 */
[----:B------:R-:W0:Y:S01]  /*1c50*/  MUFU.EX2 R14, R14 ;  /* 0x0000000e000e7308 */ /* 0x000e220000000800 */
[----:B------:R-:W-:Y:S01]  /*1c60*/  FADD R10, R9, R10 ;  /* 0x0000000a090a7221 */ /* 0x000fe20000000000 */
[----:B-1----:R-:W-:Y:S01]  /*1c70*/  @!P4 FMUL R11, R11, R11 ;  /* 0x0000000b0b0bc220 */ /* 0x002fe20000400000 */
[----:B------:R-:W-:-:S05]  /*1c80*/  LOP3.LUT R8, R26, 0x70, RZ, 0xc0, !PT ;  /* 0x000000701a087812 */ /* 0x000fca00078ec0ff */
[----:B------:R-:W1:Y:S01]  /*1c90*/  MUFU.EX2 R6, R13 ;  /* 0x0000000d00067308 */ /* 0x000e620000000800 */
[----:B------:R-:W-:Y:S01]  /*1ca0*/  FADD R11, R10, R11 ;  /* 0x0000000b0a0b7221 */ /* 0x000fe20000000000 */
[----:B--2---:R-:W-:Y:S01]  /*1cb0*/  @!P5 FMUL R12, R12, R12 ;  /* 0x0000000c0c0cd220 */ /* 0x004fe20000400000 */
[----:B---3--:R-:W-:Y:S01]  /*1cc0*/  @!P1 FMUL R4, R4, R4 ;  /* 0x0000000404049220 */ /* 0x008fe20000400000 */
[----:B------:R-:W-:Y:S02]  /*1cd0*/  ISETP.NE.AND P1, PT, R27, R8, PT ;  /* 0x000000081b00720c */ /* 0x000fe40003f25270 */
[----:B------:R-:W-:Y:S01]  /*1ce0*/  FADD R11, R11, R12 ;  /* 0x0000000c0b0b7221 */ /* 0x000fe20000000000 */
[----:B0-----:R-:W-:-:S04]  /*1cf0*/  @!P6 FMUL R14, R14, R14 ;  /* 0x0000000e0e0ee220 */ /* 0x001fc80000400000 */
[----:B------:R-:W-:Y:S01]  /*1d00*/  FADD R11, R11, R14 ;  /* 0x0000000e0b0b7221 */ /* 0x000fe20000000000 */
[----:B-1----:R-:W-:-:S03]  /*1d10*/  @!P2 FMUL R6, R6, R6 ;  /* 0x000000060606a220 */ /* 0x002fc60000400000 */
[----:B------:R-:W-:-:S04]  /*1d20*/  FADD R11, R11, R4 ;  /* 0x000000040b0b7221 */ /* 0x000fc80000000000 */
[----:B------:R-:W-:Y:S01]  /*1d30*/  FADD R12, R11, R6 ;  /* 0x000000060b0c7221 */ /* 0x000fe20000000000 */
[----:B------:R-:W-:Y:S06]  /*1d40*/  @P1 BRA `(.L_x_18) ;  /* 0xfffffff800181947 */ /* 0x000fec000383ffff */
[----:B------:R-:W-:-:S07]  /*1d50*/  MOV R14, R8 ;  /* 0x00000008000e7202 */ /* 0x000fce0000000f00 */
.L_x_17:
[----:B012---:R-:W-:-:S13]  /*1d60*/  LOP3.LUT P1, R4, R26, 0xf, RZ, 0xc0, !PT ;  /* 0x0000000f1a047812 */ /* 0x007fda000782c0ff */
[----:B------:R-:W-:Y:S05]  /*1d70*/  @!P1 BRA `(.L_x_16) ;  /* 0x0000000400fc9947 */ /* 0x000fea0003800000 */
[----:B------:R-:W-:Y:S02]  /*1d80*/  ISETP.GE.U32.AND P2, PT, R4, 0x8, PT ;  /* 0x000000080400780c */ /* 0x000fe40003f46070 */
[----:B------:R-:W-:-:S11]  /*1d90*/  ISETP.NE.AND P1, PT, R20, RZ, PT ;  /* 0x000000ff1400720c */ /* 0x000fd60003f25270 */
[----:B------:R-:W-:Y:S05]  /*1da0*/  @!P2 BRA `(.L_x_19) ;  /* 0x0000000000f0a947 */ /* 0x000fea0003800000 */
[----:B------:R-:W-:-:S05]  /*1db0*/  LEA R13, R14, R1, 0x2 ;  /* 0x000000010e0d7211 */ /* 0x000fca00078e10ff */
[----:B------:R-:W2:Y:S04]  /*1dc0*/  LDL.128 R4, [R13] ;  /* 0x000000000d047983 */ /* 0x000ea80000100c00 */
[----:B------:R-:W3:Y:S01]  /*1dd0*/  LDL.128 R8, [R13+0x10] ;  /* 0x000010000d087983 */ /* 0x000ee20000100c00 */
[----:B------:R-:W-:Y:S01]  /*1de0*/  IADD3 R14, PT, PT, R14, 0x8, RZ ;  /* 0x000000080e0e7810 */ /* 0x000fe20007ffe0ff */
[C---:B--2---:R-:W-:Y:S01]  /*1df0*/  FADD R4, -R25.reuse, R4 ;  /* 0x0000000419047221 */ /* 0x044fe20000000100 */
[C---:B------:R-:W-:Y:S01]  /*1e00*/  FADD R5, -R25.reuse, R5 ;  /* 0x0000000519057221 */ /* 0x040fe20000000100 */
[C---:B------:R-:W-:Y:S01]  /*1e10*/  FADD R6, -R25.reuse, R6 ;  /* 0x0000000619067221 */ /* 0x040fe20000000100 */
[----:B------:R-:W-:Y:S01]  /*1e20*/  FADD R7, -R25, R7 ;  /* 0x0000000719077221 */ /* 0x000fe20000000100 */
[----:B------:R-:W-:Y:S01]  /*1e30*/  FMUL R15, R4, 1.4426950216293334961 ;  /* 0x3fb8aa3b040f7820 */ /* 0x000fe20000400000 */
[----:B------:R-:W-:Y:S01]  /*1e40*/  FMUL R4, R5, 1.4426950216293334961 ;  /* 0x3fb8aa3b05047820 */ /* 0x000fe20000400000 */
[----:B------:R-:W-:Y:S01]  /*1e50*/  FMUL R6, R6, 1.4426950216293334961 ;  /* 0x3fb8aa3b06067820 */ /* 0x000fe20000400000 */
[----:B------:R-:W-:Y:S01]  /*1e60*/  FMUL R7, R7, 1.4426950216293334961 ;  /* 0x3fb8aa3b07077820 */ /* 0x000fe20000400000 */
[----:B---3--:R-:W-:Y:S01]  /*1e70*/  FADD R8, -R25, R8 ;  /* 0x0000000819087221 */ /* 0x008fe20000000100 */
[----:B------:R-:W-:Y:S01]  /*1e80*/  FSETP.GEU.AND P3, PT, R15, -126, PT ;  /* 0xc2fc00000f00780b */ /* 0x000fe20003f6e000 */
[C---:B------:R-:W-:Y:S01]  /*1e90*/  FADD R9, -R25.reuse, R9 ;  /* 0x0000000919097221 */ /* 0x040fe20000000100 */
[----:B------:R-:W-:Y:S01]  /*1ea0*/  FSETP.GEU.AND P6, PT, R4, -126, PT ;  /* 0xc2fc00000400780b */ /* 0x000fe20003fce000 */
[----:B------:R-:W-:Y:S01]  /*1eb0*/  FMUL R8, R8, 1.4426950216293334961 ;  /* 0x3fb8aa3b08087820 */ /* 0x000fe20000400000 */
[----:B------:R-:W-:Y:S01]  /*1ec0*/  FSETP.GEU.AND P5, PT, R6, -126, PT ;  /* 0xc2fc00000600780b */ /* 0x000fe20003fae000 */
[----:B------:R-:W-:Y:S01]  /*1ed0*/  FADD R13, -R25, R10 ;  /* 0x0000000a190d7221 */ /* 0x000fe20000000100 */
[----:B------:R-:W-:Y:S01]  /*1ee0*/  FSETP.GEU.AND P2, PT, R7, -126, PT ;  /* 0xc2fc00000700780b */ /* 0x000fe20003f4e000 */
[----:B------:R-:W-:Y:S01]  /*1ef0*/  FMUL R10, R9, 1.4426950216293334961 ;  /* 0x3fb8aa3b090a7820 */ /* 0x000fe20000400000 */
[----:B------:R-:W-:Y:S01]  /*1f00*/  FSETP.GEU.AND P4, PT, R8, -126, PT ;  /* 0xc2fc00000800780b */ /* 0x000fe20003f8e000 */
[----:B------:R-:W-:Y:S01]  /*1f10*/  FMUL R13, R13, 1.4426950216293334961 ;  /* 0x3fb8aa3b0d0d7820 */ /* 0x000fe20000400000 */
[----:B------:R-:W-:-:S03]  /*1f20*/  FADD R11, -R25, R11 ;  /* 0x0000000b190b7221 */ /* 0x000fc60000000100 */
[----:B------:R-:W-:Y:S01]  /*1f30*/  @!P3 FMUL R15, R15, 0.5 ;  /* 0x3f0000000f0fb820 */ /* 0x000fe20000400000 */
[----:B------:R-:W-:Y:S01]  /*1f40*/  FMUL R16, R11, 1.4426950216293334961 ;  /* 0x3fb8aa3b0b107820 */ /* 0x000fe20000400000 */
[----:B------:R-:W-:Y:S02]  /*1f50*/  @!P6 FMUL R4, R4, 0.5 ;  /* 0x3f0000000404e820 */ /* 0x000fe40000400000 */
[----:B------:R-:W0:Y:S01]  /*1f60*/  MUFU.EX2 R5, R15 ;  /* 0x0000000f00057308 */ /* 0x000e220000000800 */
[----:B------:R-:W-:Y:S01]  /*1f70*/  @!P5 FMUL R6, R6, 0.5 ;  /* 0x3f0000000606d820 */ /* 0x000fe20000400000 */
[----:B------:R-:W-:Y:S02]  /*1f80*/  @!P2 FMUL R7, R7, 0.5 ;  /* 0x3f0000000707a820 */ /* 0x000fe40000400000 */
[----:B------:R-:W-:-:S04]  /*1f90*/  @!P4 FMUL R8, R8, 0.5 ;  /* 0x3f0000000808c820 */ /* 0x000fc80000400000 */
[----:B------:R-:W1:Y:S08]  /*1fa0*/  MUFU.EX2 R4, R4 ;  /* 0x0000000400047308 */ /* 0x000e700000000800 */
[----:B------:R-:W2:Y:S01]  /*1fb0*/  MUFU.EX2 R6, R6 ;  /* 0x0000000600067308 */ /* 0x000ea20000000800 */
[----:B0-----:R-:W-:Y:S01]  /*1fc0*/  @!P3 FMUL R5, R5, R5 ;  /* 0x000000050505b220 */ /* 0x001fe20000400000 */
[----:B------:R-:W-:-:S03]  /*1fd0*/  FSETP.GEU.AND P3, PT, R10, -126, PT ;  /* 0xc2fc00000a00780b */ /* 0x000fc60003f6e000 */
[----:B------:R-:W-:-:S03]  /*1fe0*/  FADD R5, R12, R5 ;  /* 0x000000050c057221 */ /* 0x000fc60000000000 */
[----:B------:R-:W0:Y:S01]  /*1ff0*/  MUFU.EX2 R7, R7 ;  /* 0x0000000700077308 */ /* 0x000e220000000800 */
[----:B-1----:R-:W-:Y:S01]  /*2000*/  @!P6 FMUL R4, R4, R4 ;  /* 0x000000040404e220 */ /* 0x002fe20000400000 */
[----:B------:R-:W-:-:S03]  /*2010*/  FSETP.GEU.AND P6, PT, R13, -126, PT ;  /* 0xc2fc00000d00780b */ /* 0x000fc60003fce000 */
[----:B------:R-:W-:Y:S02]  /*2020*/  FADD R5, R5, R4 ;  /* 0x0000000405057221 */ /* 0x000fe40000000000 */
[----:B------:R-:W-:Y:S01]  /*2030*/  @!P3 FMUL R10, R10, 0.5 ;  /* 0x3f0000000a0ab820 */ /* 0x000fe20000400000 */
[----:B------:R-:W1:Y:S01]  /*2040*/  MUFU.EX2 R9, R8 ;  /* 0x0000000800097308 */ /* 0x000e620000000800 */
[----:B--2---:R-:W-:Y:S01]  /*2050*/  @!P5 FMUL R6, R6, R6 ;  /* 0x000000060606d220 */ /* 0x004fe20000400000 */
[----:B------:R-:W-:-:S03]  /*2060*/  FSETP.GEU.AND P5, PT, R16, -126, PT ;  /* 0xc2fc00001000780b */ /* 0x000fc60003fae000 */
[----:B------:R-:W-:Y:S02]  /*2070*/  FADD R6, R5, R6 ;  /* 0x0000000605067221 */ /* 0x000fe40000000000 */
[----:B------:R-:W-:Y:S01]  /*2080*/  @!P6 FMUL R13, R13, 0.5 ;  /* 0x3f0000000d0de820 */ /* 0x000fe20000400000 */
[----:B------:R-:W2:Y:S01]  /*2090*/  MUFU.EX2 R11, R10 ;  /* 0x0000000a000b7308 */ /* 0x000ea20000000800 */
[----:B0-----:R-:W-:-:S04]  /*20a0*/  @!P2 FMUL R7, R7, R7 ;  /* 0x000000070707a220 */ /* 0x001fc80000400000 */
[----:B------:R-:W-:Y:S02]  /*20b0*/  FADD R6, R6, R7 ;  /* 0x0000000706067221 */ /* 0x000fe40000000000 */
[----:B------:R-:W-:Y:S01]  /*20c0*/  @!P5 FMUL R16, R16, 0.5 ;  /* 0x3f0000001010d820 */ /* 0x000fe20000400000 */
[----:B------:R-:W0:Y:S01]  /*20d0*/  MUFU.EX2 R15, R13 ;  /* 0x0000000d000f7308 */ /* 0x000e220000000800 */
[----:B-1----:R-:W-:-:S04]  /*20e0*/  @!P4 FMUL R9, R9, R9 ;  /* 0x000000090909c220 */ /* 0x002fc80000400000 */
[----:B------:R-:W-:-:S03]  /*20f0*/  FADD R6, R6, R9 ;  /* 0x0000000906067221 */ /* 0x000fc60000000000 */
[----:B------:R-:W1:Y:S01]  /*2100*/  MUFU.EX2 R5, R16 ;  /* 0x0000001000057308 */ /* 0x000e620000000800 */
[----:B--2---:R-:W-:-:S04]  /*2110*/  @!P3 FMUL R11, R11, R11 ;  /* 0x0000000b0b0bb220 */ /* 0x004fc80000400000 */
[----:B------:R-:W-:Y:S01]  /*2120*/  FADD R6, R6, R11 ;  /* 0x0000000b06067221 */ /* 0x000fe20000000000 */
[----:B0-----:R-:W-:-:S04]  /*2130*/  @!P6 FMUL R15, R15, R15 ;  /* 0x0000000f0f0fe220 */ /* 0x001fc80000400000 */
[----:B------:R-:W-:Y:S01]  /*2140*/  FADD R6, R6, R15 ;  /* 0x0000000f06067221 */ /* 0x000fe20000000000 */
[----:B-1----:R-:W-:-:S04]  /*2150*/  @!P5 FMUL R5, R5, R5 ;  /* 0x000000050505d220 */ /* 0x002fc80000400000 */
[----:B------:R-:W-:-:S07]  /*2160*/  FADD R12, R6, R5 ;  /* 0x00000005060c7221 */ /* 0x000fce0000000000 */
.L_x_19:
[----:B------:R-:W-:Y:S05]  /*2170*/  @!P1 BRA `(.L_x_16) ;  /* 0x0000000000fc9947 */ /* 0x000fea0003800000 */
[----:B------:R-:W-:Y:S02]  /*2180*/  ISETP.GE.U32.AND P1, PT, R20, 0x4, PT ;  /* 0x000000041400780c */ /* 0x000fe40003f26070 */
[----:B------:R-:W-:-:S11]  /*2190*/  ISETP.NE.AND P5, PT, R3, RZ, PT ;  /* 0x000000ff0300720c */ /* 0x000fd60003fa5270 */
[----:B------:R-:W-:Y:S05]  /*21a0*/  @!P1 BRA `(.L_x_20) ;  /* 0x00000000007c9947 */ /* 0x000fea0003800000 */
[----:B------:R-:W-:-:S06]  /*21b0*/  LEA R4, R14, R1, 0x2 ;  /* 0x000000010e047211 */ /* 0x000fcc00078e10ff */
[----:B------:R-:W2:Y:S01]  /*21c0*/  LDL.128 R4, [R4] ;  /* 0x0000000004047983 */ /* 0x000ea20000100c00 */
        /* <DEDUP_REMOVED lines=8> */
[----:B------:R-:W-:Y:S02]  /*2250*/  FMUL R7, R7, 1.4426950216293334961 ;  /* 0x3fb8aa3b07077820 */ /* 0x000fe40000400000 */
[----:B------:R-:W-:-:S02]  /*2260*/  FSETP.GEU.AND P1, PT, R8, -126, PT ;  /* 0xc2fc00000800780b */ /* 0x000fc40003f2e000 */
[----:B------:R-:W-:Y:S02]  /*2270*/  FSETP.GEU.AND P2, PT, R6, -126, PT ;  /* 0xc2fc00000600780b */ /* 0x000fe40003f4e000 */
[----:B------:R-:W-:Y:S02]  /*2280*/  FSETP.GEU.AND P3, PT, R9, -126, PT ;  /* 0xc2fc00000900780b */ /* 0x000fe40003f6e000 */
[----:B------:R-:W-:-:S07]  /*2290*/  FSETP.GEU.AND P4, PT, R7, -126, PT ;  /* 0xc2fc00000700780b */ /* 0x000fce0003f8e000 */
[----:B------:R-:W-:Y:S02]  /*22a0*/  @!P1 FMUL R8, R8, 0.5 ;  /* 0x3f00000008089820 */ /* 0x000fe40000400000 */
[----:B------:R-:W-:Y:S02]  /*22b0*/  @!P2 FMUL R6, R6, 0.5 ;  /* 0x3f0000000606a820 */ /* 0x000fe40000400000 */
[----:B------:R-:W0:Y:S01]  /*22c0*/  MUFU.EX2 R5, R8 ;  /* 0x0000000800057308 */ /* 0x000e220000000800 */
[----:B------:R-:W-:Y:S01]  /*22d0*/  @!P3 FMUL R9, R9, 0.5 ;  /* 0x3f0000000909b820 */ /* 0x000fe20000400000 */
[----:B------:R-:W-:-:S06]  /*22e0*/  @!P4 FMUL R7, R7, 0.5 ;  /* 0x3f0000000707c820 */ /* 0x000fcc0000400000 */
[----:B------:R-:W1:Y:S08]  /*22f0*/  MUFU.EX2 R4, R6 ;  /* 0x0000000600047308 */ /* 0x000e700000000800 */
[----:B------:R-:W2:Y:S01]  /*2300*/  MUFU.EX2 R10, R9 ;  /* 0x00000009000a7308 */ /* 0x000ea20000000800 */
[----:B0-----:R-:W-:-:S04]  /*2310*/  @!P1 FMUL R5, R5, R5 ;  /* 0x0000000505059220 */ /* 0x001fc80000400000 */
[----:B------:R-:W-:-:S03]  /*2320*/  FADD R5, R12, R5 ;  /* 0x000000050c057221 */ /* 0x000fc60000000000 */
[----:B------:R-:W0:Y:S01]  /*2330*/  MUFU.EX2 R16, R7 ;  /* 0x0000000700107308 */ /* 0x000e220000000800 */
[----:B-1----:R-:W-:-:S04]  /*2340*/  @!P2 FMUL R4, R4, R4 ;  /* 0x000000040404a220 */ /* 0x002fc80000400000 */
[----:B------:R-:W-:Y:S01]  /*2350*/  FADD R5, R5, R4 ;  /* 0x0000000405057221 */ /* 0x000fe20000000000 */
[----:B--2---:R-:W-:-:S04]  /*2360*/  @!P3 FMUL R10, R10, R10 ;  /* 0x0000000a0a0ab220 */ /* 0x004fc80000400000 */
[----:B------:R-:W-:Y:S01]  /*2370*/  FADD R5, R5, R10 ;  /* 0x0000000a05057221 */ /* 0x000fe20000000000 */
[----:B0-----:R-:W-:-:S04]  /*2380*/  @!P4 FMUL R16, R16, R16 ;  /* 0x000000101010c220 */ /* 0x001fc80000400000 */
[----:B------:R-:W-:-:S07]  /*2390*/  FADD R12, R5, R16 ;  /* 0x00000010050c7221 */ /* 0x000fce0000000000 */
.L_x_20:
[----:B------:R-:W-:Y:S05]  /*23a0*/  @!P5 BRA `(.L_x_16) ;  /* 0x000000000070d947 */ /* 0x000fea0003800000 */
[----:B------:R-:W-:-:S05]  /*23b0*/  LEA R14, R14, R1, 0x2 ;  /* 0x000000010e0e7211 */ /* 0x000fca00078e10ff */
[----:B------:R-:W2:Y:S01]  /*23c0*/  LDL.64 R4, [R14] ;  /* 0x000000000e047983 */ /* 0x000ea20000100a00 */
[----:B------:R-:W-:Y:S01]  /*23d0*/  ISETP.NE.AND P2, PT, R3, 0x1, PT ;  /* 0x000000010300780c */ /* 0x000fe20003f45270 */
[----:B--2---:R-:W-:-:S04]  /*23e0*/  FADD R4, -R25, R4 ;  /* 0x0000000419047221 */ /* 0x004fc80000000100 */
[----:B------:R-:W-:-:S05]  /*23f0*/  FMUL R4, R4, 1.4426950216293334961 ;  /* 0x3fb8aa3b04047820 */ /* 0x000fca0000400000 */
[----:B------:R-:W-:-:S13]  /*2400*/  FSETP.GEU.AND P1, PT, R4, -126, PT ;  /* 0xc2fc00000400780b */ /* 0x000fda0003f2e000 */
[----:B------:R-:W-:-:S04]  /*2410*/  @!P1 FMUL R4, R4, 0.5 ;  /* 0x3f00000004049820 */ /* 0x000fc80000400000 */
[----:B------:R-:W0:Y:S02]  /*2420*/  MUFU.EX2 R7, R4 ;  /* 0x0000000400077308 */ /* 0x000e240000000800 */
[----:B0-----:R-:W-:-:S04]  /*2430*/  @!P1 FMUL R7, R7, R7 ;  /* 0x0000000707079220 */ /* 0x001fc80000400000 */
[----:B------:R-:W-:Y:S01]  /*2440*/  FADD R12, R12, R7 ;  /* 0x000000070c0c7221 */ /* 0x000fe20000000000 */
[----:B------:R-:W-:Y:S06]  /*2450*/  @!P2 BRA `(.L_x_16) ;  /* 0x000000000044a947 */ /* 0x000fec0003800000 */
[----:B------:R-:W-:Y:S01]  /*2460*/  FADD R5, -R25, R5 ;  /* 0x0000000519057221 */ /* 0x000fe20000000100 */
[----:B------:R-:W-:-:S03]  /*2470*/  ISETP.NE.AND P2, PT, R3, 0x2, PT ;  /* 0x000000020300780c */ /* 0x000fc60003f45270 */
[----:B------:R-:W-:-:S05]  /*2480*/  FMUL R5, R5, 1.4426950216293334961 ;  /* 0x3fb8aa3b05057820 */ /* 0x000fca0000400000 */
[----:B------:R-:W-:-:S13]  /*2490*/  FSETP.GEU.AND P1, PT, R5, -126, PT ;  /* 0xc2fc00000500780b */ /* 0x000fda0003f2e000 */
[----:B------:R-:W-:-:S04]  /*24a0*/  @!P1 FMUL R5, R5, 0.5 ;  /* 0x3f00000005059820 */ /* 0x000fc80000400000 */
[----:B------:R-:W0:Y:S02]  /*24b0*/  MUFU.EX2 R7, R5 ;  /* 0x0000000500077308 */ /* 0x000e240000000800 */
[----:B0-----:R-:W-:-:S04]  /*24c0*/  @!P1 FMUL R7, R7, R7 ;  /* 0x0000000707079220 */ /* 0x001fc80000400000 */
[----:B------:R-:W-:Y:S01]  /*24d0*/  FADD R12, R12, R7 ;  /* 0x000000070c0c7221 */ /* 0x000fe20000000000 */
[----:B------:R-:W-:Y:S06]  /*24e0*/  @!P2 BRA `(.L_x_16) ;  /* 0x000000000020a947 */ /* 0x000fec0003800000 */
[----:B------:R-:W2:Y:S02]  /*24f0*/  LDL R4, [R14+0x8] ;  /* 0x000008000e047983 */ /* 0x000ea40000100800 */
[----:B--2---:R-:W-:-:S04]  /*2500*/  FADD R4, -R25, R4 ;  /* 0x0000000419047221 */ /* 0x004fc80000000100 */
[----:B------:R-:W-:-:S05]  /*2510*/  FMUL R4, R4, 1.4426950216293334961 ;  /* 0x3fb8aa3b04047820 */ /* 0x000fca0000400000 */
[----:B------:R-:W-:-:S13]  /*2520*/  FSETP.GEU.AND P1, PT, R4, -126, PT ;  /* 0xc2fc00000400780b */ /* 0x000fda0003f2e000 */
[----:B------:R-:W-:-:S04]  /*2530*/  @!P1 FMUL R4, R4, 0.5 ;  /* 0x3f00000004049820 */ /* 0x000fc80000400000 */
[----:B------:R-:W0:Y:S02]  /*2540*/  MUFU.EX2 R5, R4 ;  /* 0x0000000400057308 */ /* 0x000e240000000800 */
[----:B0-----:R-:W-:-:S04]  /*2550*/  @!P1 FMUL R5, R5, R5 ;  /* 0x0000000505059220 */ /* 0x001fc80000400000 */
[----:B------:R-:W-:-:S07]  /*2560*/  FADD R12, R12, R5 ;  /* 0x000000050c0c7221 */ /* 0x000fce0000000000 */
.L_x_16:
[----:B012---:R-:W-:Y:S01]  /*2570*/  FADD R4, R28, -R25 ;  /* 0x800000191c047221 */ /* 0x007fe20000000000 */
[----:B------:R-:W0:Y:S03]  /*2580*/  LDCU UR11, c[0x0][0x3ac] ;  /* 0x00007580ff0b77ac */ /* 0x000e260008000800 */
[----:B------:R-:W-:-:S05]  /*2590*/  FMUL R4, R4, 1.4426950216293334961 ;  /* 0x3fb8aa3b04047820 */ /* 0x000fca0000400000 */
[----:B------:R-:W-:Y:S01]  /*25a0*/  FSETP.GEU.AND P1, PT, R4, -126, PT ;  /* 0xc2fc00000400780b */ /* 0x000fe20003f2e000 */
[----:B0-----:R-:W-:-:S12]  /*25b0*/  UISETP.GE.AND UP0, UPT, UR11, 0x1, UPT ;  /* 0x000000010b00788c */ /* 0x001fd8000bf06270 */
[----:B------:R-:W-:-:S04]  /*25c0*/  @!P1 FMUL R4, R4, 0.5 ;  /* 0x3f00000004049820 */ /* 0x000fc80000400000 */
[----:B------:R-:W0:Y:S02]  /*25d0*/  MUFU.EX2 R13, R4 ;  /* 0x00000004000d7308 */ /* 0x000e240000000800 */
[----:B0-----:R-:W-:Y:S01]  /*25e0*/  @!P1 FMUL R13, R13, R13 ;  /* 0x0000000d0d0d9220 */ /* 0x001fe20000400000 */
[----:B------:R-:W-:Y:S06]  /*25f0*/  BRA.U !UP0, `(.L_x_21) ;  /* 0x0000001d08fc7547 */ /* 0x000fec000b800000 */
[----:B------:R-:W-:Y:S05]  /*2600*/  @!P0 BRA `(.L_x_22) ;  /* 0x0000001400e88947 */ /* 0x000fea0003800000 */
[----:B------:R-:W-:-:S09]  /*2610*/  UISETP.NE.AND UP0, UPT, UR4, URZ, UPT ;  /* 0x000000ff0400728c */ /* 0x000fd2000bf05270 */
[----:B------:R-:W-:Y:S05]  /*2620*/  BRA.U !UP0, `(.L_x_23) ;  /* 0x0000000908ec7547 */ /* 0x000fea000b800000 */
[----:B------:R-:W-:Y:S01]  /*2630*/  LOP3.LUT R26, R26, 0x78, RZ, 0xc0, !PT ;  /* 0x000000781a1a7812 */ /* 0x000fe200078ec0ff */
[----:B------:R-:W-:-:S06]  /*2640*/  UMOV UR5, URZ ;  /* 0x000000ff00057c82 */ /* 0x000fcc0008000000 */
.L_x_29:
[----:B------:R-:W0:Y:S08]  /*2650*/  LDC R15, c[0x0][0x3ac] ;  /* 0x0000eb00ff0f7b82 */ /* 0x000e300000000800 */
[----:B------:R-:W1:Y:S01]  /*2660*/  LDC.64 R18, c[0x0][0x398] ;  /* 0x0000e600ff127b82 */ /* 0x000e620000000a00 */
[----:B0-----:R-:W-:-:S04]  /*2670*/  IMAD R5, R2, R15, UR5 ;  /* 0x0000000502057e24 */ /* 0x001fc8000f8e020f */
[----:B-1----:R-:W-:-:S05]  /*2680*/  IMAD.WIDE R18, R5, 0x4, R18 ;  /* 0x0000000405127825 */ /* 0x002fca00078e0212 */
[----:B------:R0:W5:Y:S01]  /*2690*/  LDG.E R14, desc[UR8][R18.64] ;  /* 0x00000008120e7981 */ /* 0x000162000c1e1900 */
[----:B------:R-:W-:Y:S01]  /*26a0*/  ISETP.GE.AND P0, PT, R22, 0x8, PT ;  /* 0x000000081600780c */ /* 0x000fe20003f06270 */
[----:B------:R-:W-:Y:S01]  /*26b0*/  HFMA2 R16, -RZ, RZ, 0, 0 ;  /* 0x00000000ff107431 */ /* 0x000fe200000001ff */
[----:B------:R-:W-:-:S11]  /*26c0*/  MOV R8, RZ ;  /* 0x000000ff00087202 */ /* 0x000fd60000000f00 */
[----:B0-----:R-:W-:Y:S05]  /*26d0*/  @!P0 BRA `(.L_x_24) ;  /* 0x0000000400488947 */ /* 0x001fea0003800000 */
[----:B------:R-:W-:Y:S02]  /*26e0*/  MOV R16, RZ ;  /* 0x000000ff00107202 */ /* 0x000fe40000000f00 */
[----:B------:R-:W-:-:S07]  /*26f0*/  MOV R28, RZ ;  /* 0x000000ff001c7202 */ /* 0x000fce0000000f00 */
.L_x_25:
[----:B------:R-:W-:-:S05]  /*2700*/  LEA R27, R28, R1, 0x2 ;  /* 0x000000011c1b7211 */ /* 0x000fca00078e10ff */
[----:B------:R-:W2:Y:S04]  /*2710*/  LDL.128 R4, [R27] ;  /* 0x000000001b047983 */ /* 0x000ea80000100c00 */
[----:B------:R-:W3:Y:S01]  /*2720*/  LDL.128 R8, [R27+0x10] ;  /* 0x000010001b087983 */ /* 0x000ee20000100c00 */
[C---:B------:R-:W-:Y:S01]  /*2730*/  IMAD R29, R28.reuse, R15, UR5 ;  /* 0x000000051c1d7e24 */ /* 0x040fe2000f8e020f */
[----:B------:R-:W-:Y:S01]  /*2740*/  IADD3 R28, PT, PT, R28, 0x8, RZ ;  /* 0x000000081c1c7810 */ /* 0x000fe20007ffe0ff */
[----:B--2---:R-:W-:-:S03]  /*2750*/  FADD R17, -R25, R4 ;  /* 0x0000000419117221 */ /* 0x004fc60000000100 */
[----:B------:R-:W-:Y:S01]  /*2760*/  LEA R4, R29, UR6, 0x2 ;  /* 0x000000061d047c11 */ /* 0x000fe2000f8e10ff */
[C---:B------:R-:W-:Y:S01]  /*2770*/  FADD R5, -R25.reuse, R5 ;  /* 0x0000000519057221 */ /* 0x040fe20000000100 */
[----:B------:R-:W-:Y:S01]  /*2780*/  FADD R6, -R25, R6 ;  /* 0x0000000619067221 */ /* 0x000fe20000000100 */
[----:B------:R-:W-:Y:S01]  /*2790*/  FMUL R29, R17, 1.4426950216293334961 ;  /* 0x3fb8aa3b111d7820 */ /* 0x000fe20000400000 */
[----:B------:R-:W-:Y:S01]  /*27a0*/  FADD R7, -R25, R7 ;  /* 0x0000000719077221 */ /* 0x000fe20000000100 */
[----:B------:R-:W0:Y:S01]  /*27b0*/  LDS R17, [R4] ;  /* 0x0000000004117984 */ /* 0x000e220000000800 */
[----:B------:R-:W-:Y:S01]  /*27c0*/  FMUL R5, R5, 1.4426950216293334961 ;  /* 0x3fb8aa3b05057820 */ /* 0x000fe20000400000 */
[----:B---3--:R-:W-:Y:S01]  /*27d0*/  FADD R8, -R25, R8 ;  /* 0x0000000819087221 */ /* 0x008fe20000000100 */
[----:B------:R-:W-:Y:S01]  /*27e0*/  FSETP.GEU.AND P0, PT, R29, -126, PT ;  /* 0xc2fc00001d00780b */ /* 0x000fe20003f0e000 */
[----:B------:R-:W-:Y:S01]  /*27f0*/  FMUL R7, R7, 1.4426950216293334961 ;  /* 0x3fb8aa3b07077820 */ /* 0x000fe20000400000 */
[C---:B------:R-:W-:Y:S01]  /*2800*/  FADD R9, -R25.reuse, R9 ;  /* 0x0000000919097221 */ /* 0x040fe20000000100 */
[----:B------:R-:W-:Y:S01]  /*2810*/  FMUL R8, R8, 1.4426950216293334961 ;  /* 0x3fb8aa3b08087820 */ /* 0x000fe20000400000 */
[C---:B------:R-:W-:Y:S01]  /*2820*/  FADD R10, -R25.reuse, R10 ;  /* 0x0000000a190a7221 */ /* 0x040fe20000000100 */
[----:B------:R-:W-:-:S03]  /*2830*/  FADD R11, -R25, R11 ;  /* 0x0000000b190b7221 */ /* 0x000fc60000000100 */
[----:B------:R-:W-:Y:S01]  /*2840*/  FMUL R10, R10, 1.4426950216293334961 ;  /* 0x3fb8aa3b0a0a7820 */ /* 0x000fe20000400000 */
[----:B------:R-:W-:-:S04]  /*2850*/  FMUL R11, R11, 1.4426950216293334961 ;  /* 0x3fb8aa3b0b0b7820 */ /* 0x000fc80000400000 */
[----:B------:R-:W-:Y:S01]  /*2860*/  @!P0 FMUL R29, R29, 0.5 ;  /* 0x3f0000001d1d8820 */ /* 0x000fe20000400000 */
[----:B------:R-:W-:Y:S02]  /*2870*/  FSETP.GEU.AND P1, PT, R10, -126, PT ;  /* 0xc2fc00000a00780b */ /* 0x000fe40003f2e000 */
[----:B------:R-:W-:-:S03]  /*2880*/  FSETP.GEU.AND P2, PT, R11, -126, PT ;  /* 0xc2fc00000b00780b */ /* 0x000fc60003f4e000 */
[----:B------:R-:W1:Y:S08]  /*2890*/  MUFU.EX2 R29, R29 ;  /* 0x0000001d001d7308 */ /* 0x000e700000000800 */
[----:B------:R-:W-:Y:S02]  /*28a0*/  @!P1 FMUL R10, R10, 0.5 ;  /* 0x3f0000000a0a9820 */ /* 0x000fe40000400000 */
[----:B------:R-:W-:Y:S01]  /*28b0*/  @!P2 FMUL R11, R11, 0.5 ;  /* 0x3f0000000b0ba820 */ /* 0x000fe20000400000 */
[----:B-1----:R-:W-:Y:S01]  /*28c0*/  @!P0 FMUL R29, R29, R29 ;  /* 0x0000001d1d1d8220 */ /* 0x002fe20000400000 */
[----:B------:R-:W-:-:S03]  /*28d0*/  FSETP.GEU.AND P0, PT, R5, -126, PT ;  /* 0xc2fc00000500780b */ /* 0x000fc60003f0e000 */
[----:B0-----:R-:W-:Y:S01]  /*28e0*/  FFMA R17, R29, R17, R16 ;  /* 0x000000111d117223 */ /* 0x001fe20000000010 */
[----:B------:R-:W-:-:S05]  /*28f0*/  LEA R16, R15, R4, 0x2 ;  /* 0x000000040f107211 */ /* 0x000fca00078e10ff */
[----:B------:R-:W0:Y:S04]  /*2900*/  LDS R27, [R16] ;  /* 0x00000000101b7984 */ /* 0x000e280000000800 */
[----:B------:R-:W-:-:S04]  /*2910*/  @!P0 FMUL R5, R5, 0.5 ;  /* 0x3f00000005058820 */ /* 0x000fc80000400000 */
[----:B------:R-:W1:Y:S02]  /*2920*/  MUFU.EX2 R4, R5 ;  /* 0x0000000500047308 */ /* 0x000e640000000800 */
[----:B-1----:R-:W-:-:S04]  /*2930*/  @!P0 FMUL R4, R4, R4 ;  /* 0x0000000404048220 */ /* 0x002fc80000400000 */
[----:B0-----:R-:W-:Y:S01]  /*2940*/  FFMA R17, R4, R27, R17 ;  /* 0x0000001b04117223 */ /* 0x001fe20000000011 */
[----:B------:R-:W-:Y:S01]  /*2950*/  LEA R4, R15, R16, 0x2 ;  /* 0x000000100f047211 */ /* 0x000fe200078e10ff */
[----:B------:R-:W-:-:S04]  /*2960*/  FMUL R27, R6, 1.4426950216293334961 ;  /* 0x3fb8aa3b061b7820 */ /* 0x000fc80000400000 */
[----:B------:R-:W0:Y:S01]  /*2970*/  LDS R29, [R4] ;  /* 0x00000000041d7984 */ /* 0x000e220000000800 */
[----:B------:R-:W-:-:S13]  /*2980*/  FSETP.GEU.AND P0, PT, R27, -126, PT ;  /* 0xc2fc00001b00780b */ /* 0x000fda0003f0e000 */
[----:B------:R-:W-:-:S04]  /*2990*/  @!P0 FMUL R27, R27, 0.5 ;  /* 0x3f0000001b1b8820 */ /* 0x000fc80000400000 */
[----:B------:R-:W1:Y:S02]  /*29a0*/  MUFU.EX2 R6, R27 ;  /* 0x0000001b00067308 */ /* 0x000e640000000800 */
[----:B-1----:R-:W-:Y:S01]  /*29b0*/  @!P0 FMUL R6, R6, R6 ;  /* 0x0000000606068220 */ /* 0x002fe20000400000 */
[----:B------:R-:W-:-:S03]  /*29c0*/  FSETP.GEU.AND P0, PT, R7, -126, PT ;  /* 0xc2fc00000700780b */ /* 0x000fc60003f0e000 */
[----:B0-----:R-:W-:Y:S01]  /*29d0*/  FFMA R17, R6, R29, R17 ;  /* 0x0000001d06117223 */ /* 0x001fe20000000011 */
[----:B------:R-:W-:-:S04]  /*29e0*/  LEA R6, R15, R4, 0x2 ;  /* 0x000000040f067211 */ /* 0x000fc800078e10ff */
[----:B------:R-:W-:Y:S01]  /*29f0*/  LEA R16, R15, R6, 0x2 ;  /* 0x000000060f107211 */ /* 0x000fe200078e10ff */
[----:B------:R-:W0:Y:S04]  /*2a00*/  LDS R5, [R6] ;  /* 0x0000000006057984 */ /* 0x000e280000000800 */
[----:B------:R-:W-:-:S04]  /*2a10*/  @!P0 FMUL R7, R7, 0.5 ;  /* 0x3f00000007078820 */ /* 0x000fc80000400000 */
[----:B------:R1:W2:Y:S02]  /*2a20*/  MUFU.EX2 R4, R7 ;  /* 0x0000000700047308 */ /* 0x0002a40000000800 */
[----:B-1----:R-:W-:Y:S01]  /*2a30*/  LEA R7, R15, R16, 0x2 ;  /* 0x000000100f077211 */ /* 0x002fe200078e10ff */
[----:B--2---:R-:W-:Y:S01]  /*2a40*/  @!P0 FMUL R4, R4, R4 ;  /* 0x0000000404048220 */ /* 0x004fe20000400000 */
[----:B------:R-:W-:-:S13]  /*2a50*/  FSETP.GEU.AND P0, PT, R8, -126, PT ;  /* 0xc2fc00000800780b */ /* 0x000fda0003f0e000 */
[----:B------:R-:W-:Y:S01]  /*2a60*/  @!P0 FMUL R8, R8, 0.5 ;  /* 0x3f00000008088820 */ /* 0x000fe20000400000 */
[----:B0-----:R-:W-:Y:S02]  /*2a70*/  FFMA R17, R4, R5, R17 ;  /* 0x0000000504117223 */ /* 0x001fe40000000011 */
[----:B------:R-:W0:Y:S01]  /*2a80*/  LDS R5, [R16] ;  /* 0x0000000010057984 */ /* 0x000e220000000800 */
[----:B------:R-:W1:Y:S02]  /*2a90*/  MUFU.EX2 R4, R8 ;  /* 0x0000000800047308 */ /* 0x000e640000000800 */
[----:B-1----:R-:W-:-:S04]  /*2aa0*/  @!P0 FMUL R4, R4, R4 ;  /* 0x0000000404048220 */ /* 0x002fc80000400000 */
[----:B0-----:R-:W-:Y:S01]  /*2ab0*/  FFMA R17, R4, R5, R17 ;  /* 0x0000000504117223 */ /* 0x001fe20000000011 */
[----:B------:R-:W-:Y:S01]  /*2ac0*/  FMUL R5, R9, 1.4426950216293334961 ;  /* 0x3fb8aa3b09057820 */ /* 0x000fe20000400000 */
[----:B------:R-:W-:Y:S01]  /*2ad0*/  LEA R9, R15, R7, 0x2 ;  /* 0x000000070f097211 */ /* 0x000fe200078e10ff */
[----:B------:R0:W1:Y:S03]  /*2ae0*/  LDS R4, [R7] ;  /* 0x0000000007047984 */ /* 0x0000660000000800 */
[----:B------:R-:W-:Y:S01]  /*2af0*/  FSETP.GEU.AND P0, PT, R5, -126, PT ;  /* 0xc2fc00000500780b */ /* 0x000fe20003f0e000 */
[----:B------:R2:W3:Y:S01]  /*2b00*/  LDS R6, [R9] ;  /* 0x0000000009067984 */ /* 0x0004e20000000800 */
[----:B------:R-:W-:Y:S01]  /*2b10*/  LEA R16, R15, R9, 0x2 ;  /* 0x000000090f107211 */ /* 0x000fe200078e10ff */
[----:B0-----:R-:W0:Y:S05]  /*2b20*/  MUFU.EX2 R7, R10 ;  /* 0x0000000a00077308 */ /* 0x001e2a0000000800 */
[----:B------:R-:W4:Y:S05]  /*2b30*/  LDS R16, [R16] ;  /* 0x0000000010107984 */ /* 0x000f2a0000000800 */
[----:B------:R-:W-:Y:S01]  /*2b40*/  @!P0 FMUL R5, R5, 0.5 ;  /* 0x3f00000005058820 */ /* 0x000fe20000400000 */
[----:B--2---:R-:W2:Y:S08]  /*2b50*/  MUFU.EX2 R9, R11 ;  /* 0x0000000b00097308 */ /* 0x004eb00000000800 */
[----:B------:R-:W1:Y:S01]  /*2b60*/  MUFU.EX2 R8, R5 ;  /* 0x0000000500087308 */ /* 0x000e620000000800 */
[----:B0-----:R-:W-:Y:S01]  /*2b70*/  @!P1 FMUL R7, R7, R7 ;  /* 0x0000000707079220 */ /* 0x001fe20000400000 */
[----:B--2---:R-:W-:Y:S01]  /*2b80*/  @!P2 FMUL R9, R9, R9 ;  /* 0x000000090909a220 */ /* 0x004fe20000400000 */
[----:B-1----:R-:W-:Y:S01]  /*2b90*/  @!P0 FMUL R8, R8, R8 ;  /* 0x0000000808088220 */ /* 0x002fe20000400000 */
[----:B------:R-:W-:-:S03]  /*2ba0*/  ISETP.NE.AND P0, PT, R28, R26, PT ;  /* 0x0000001a1c00720c */ /* 0x000fc60003f05270 */
[----:B------:R-:W-:-:S04]  /*2bb0*/  FFMA R17, R8, R4, R17 ;  /* 0x0000000408117223 */ /* 0x000fc80000000011 */
[----:B---3--:R-:W-:-:S04]  /*2bc0*/  FFMA R17, R7, R6, R17 ;  /* 0x0000000607117223 */ /* 0x008fc80000000011 */
[----:B----4-:R-:W-:Y:S02]  /*2bd0*/  FFMA R16, R9, R16, R17 ;  /* 0x0000001009107223 */ /* 0x010fe40000000011 */
[----:B------:R-:W-:Y:S05]  /*2be0*/  @P0 BRA `(.L_x_25) ;  /* 0xfffffff800c40947 */ /* 0x000fea000383ffff */
[----:B------:R-:W-:-:S07]  /*2bf0*/  MOV R8, R26 ;  /* 0x0000001a00087202 */ /* 0x000fce0000000f00 */
.L_x_24:
[----:B------:R-:W-:-:S13]  /*2c00*/  ISETP.NE.AND P0, PT, R20, RZ, PT ;  /* 0x000000ff1400720c */ /* 0x000fda0003f05270 */
[----:B------:R-:W-:Y:S05]  /*2c10*/  @!P0 BRA `(.L_x_26) ;  /* 0x0000000400588947 */ /* 0x000fea0003800000 */
[----:B------:R-:W-:Y:S02]  /*2c20*/  IADD3 R4, PT, PT, R20, -0x1, RZ ;  /* 0xffffffff14047810 */ /* 0x000fe40007ffe0ff */
[----:B------:R-:W-:Y:S02]  /*2c30*/  ISETP.NE.AND P3, PT, R3, RZ, PT ;  /* 0x000000ff0300720c */ /* 0x000fe40003f65270 */
[----:B------:R-:W-:-:S13]  /*2c40*/  ISETP.GE.U32.AND P0, PT, R4, 0x3, PT ;  /* 0x000000030400780c */ /* 0x000fda0003f06070 */
[----:B------:R-:W-:Y:S05]  /*2c50*/  @!P0 BRA `(.L_x_27) ;  /* 0x0000000000a48947 */ /* 0x000fea0003800000 */
[----:B------:R-:W-:-:S05]  /*2c60*/  LEA R9, R8, R1, 0x2 ;  /* 0x0000000108097211 */ /* 0x000fca00078e10ff */
[----:B------:R-:W2:Y:S04]  /*2c70*/  LDL.64 R4, [R9] ;  /* 0x0000000009047983 */ /* 0x000ea80000100a00 */
[----:B------:R0:W3:Y:S01]  /*2c80*/  LDL.64 R6, [R9+0x8] ;  /* 0x0000080009067983 */ /* 0x0000e20000100a00 */
[C---:B------:R-:W-:Y:S01]  /*2c90*/  IMAD R10, R8.reuse, R15, UR5 ;  /* 0x00000005080a7e24 */ /* 0x040fe2000f8e020f */
[----:B------:R-:W-:-:S04]  /*2ca0*/  IADD3 R8, PT, PT, R8, 0x4, RZ ;  /* 0x0000000408087810 */ /* 0x000fc80007ffe0ff */
[----:B------:R-:W-:-:S04]  /*2cb0*/  LEA R28, R10, UR6, 0x2 ;  /* 0x000000060a1c7c11 */ /* 0x000fc8000f8e10ff */
[----:B0-----:R-:W-:Y:S01]  /*2cc0*/  LEA R9, R15, R28, 0x2 ;  /* 0x0000001c0f097211 */ /* 0x001fe200078e10ff */
[C---:B--2---:R-:W-:Y:S01]  /*2cd0*/  FADD R4, -R25.reuse, R4 ;  /* 0x0000000419047221 */ /* 0x044fe20000000100 */
[----:B------:R-:W-:-:S03]  /*2ce0*/  FADD R5, -R25, R5 ;  /* 0x0000000519057221 */ /* 0x000fc60000000100 */
[----:B------:R-:W-:Y:S01]  /*2cf0*/  FMUL R10, R4, 1.4426950216293334961 ;  /* 0x3fb8aa3b040a7820 */ /* 0x000fe20000400000 */
[C---:B---3--:R-:W-:Y:S01]  /*2d00*/  FADD R6, -R25.reuse, R6 ;  /* 0x0000000619067221 */ /* 0x048fe20000000100 */
[----:B------:R0:W1:Y:S01]  /*2d10*/  LDS R4, [R28] ;  /* 0x000000001c047984 */ /* 0x0000620000000800 */
[----:B------:R-:W-:Y:S02]  /*2d20*/  FADD R7, -R25, R7 ;  /* 0x0000000719077221 */ /* 0x000fe40000000100 */
[----:B------:R-:W-:Y:S02]  /*2d30*/  FSETP.GEU.AND P0, PT, R10, -126, PT ;  /* 0xc2fc00000a00780b */ /* 0x000fe40003f0e000 */
[----:B0-----:R-:W-:-:S11]  /*2d40*/  LEA R28, R15, R9, 0x2 ;  /* 0x000000090f1c7211 */ /* 0x001fd600078e10ff */
[----:B------:R-:W-:-:S04]  /*2d50*/  @!P0 FMUL R10, R10, 0.5 ;  /* 0x3f0000000a0a8820 */ /* 0x000fc80000400000 */
[----:B------:R0:W2:Y:S02]  /*2d60*/  MUFU.EX2 R11, R10 ;  /* 0x0000000a000b7308 */ /* 0x0000a40000000800 */
[----:B0-----:R-:W-:Y:S02]  /*2d70*/  FMUL R10, R7, 1.4426950216293334961 ;  /* 0x3fb8aa3b070a7820 */ /* 0x001fe40000400000 */
[----:B------:R-:W-:Y:S03]  /*2d80*/  LDS R7, [R28] ;  /* 0x000000001c077984 */ /* 0x000fe60000000800 */
[----:B------:R-:W-:Y:S01]  /*2d90*/  FSETP.GEU.AND P2, PT, R10, -126, PT ;  /* 0xc2fc00000a00780b */ /* 0x000fe20003f4e000 */
[----:B--2---:R-:W-:-:S04]  /*2da0*/  @!P0 FMUL R11, R11, R11 ;  /* 0x0000000b0b0b8220 */ /* 0x004fc80000400000 */
[----:B-1----:R-:W-:Y:S01]  /*2db0*/  FFMA R16, R11, R4, R16 ;  /* 0x000000040b107223 */ /* 0x002fe20000000010 */
[----:B------:R-:W-:Y:S01]  /*2dc0*/  FMUL R4, R5, 1.4426950216293334961 ;  /* 0x3fb8aa3b05047820 */ /* 0x000fe20000400000 */
[----:B------:R-:W-:Y:S01]  /*2dd0*/  FMUL R11, R6, 1.4426950216293334961 ;  /* 0x3fb8aa3b060b7820 */ /* 0x000fe20000400000 */
[----:B------:R0:W1:Y:S01]  /*2de0*/  LDS R5, [R9] ;  /* 0x0000000009057984 */ /* 0x0000620000000800 */
[----:B------:R-:W-:Y:S02]  /*2df0*/  LEA R6, R15, R28, 0x2 ;  /* 0x0000001c0f067211 */ /* 0x000fe400078e10ff */
[----:B------:R-:W-:Y:S02]  /*2e00*/  FSETP.GEU.AND P0, PT, R4, -126, PT ;  /* 0xc2fc00000400780b */ /* 0x000fe40003f0e000 */
[----:B------:R-:W-:Y:S01]  /*2e10*/  @!P2 FMUL R10, R10, 0.5 ;  /* 0x3f0000000a0aa820 */ /* 0x000fe20000400000 */
[----:B------:R-:W-:Y:S01]  /*2e20*/  FSETP.GEU.AND P1, PT, R11, -126, PT ;  /* 0xc2fc00000b00780b */ /* 0x000fe20003f2e000 */
[----:B------:R-:W2:Y:S02]  /*2e30*/  LDS R6, [R6] ;  /* 0x0000000006067984 */ /* 0x000ea40000000800 */
[----:B------:R-:W3:Y:S07]  /*2e40*/  MUFU.EX2 R27, R10 ;  /* 0x0000000a001b7308 */ /* 0x000eee0000000800 */
[----:B------:R-:W-:-:S03]  /*2e50*/  @!P0 FMUL R4, R4, 0.5 ;  /* 0x3f00000004048820 */ /* 0x000fc60000400000 */
[----:B------:R-:W-:Y:S01]  /*2e60*/  @!P1 FMUL R11, R11, 0.5 ;  /* 0x3f0000000b0b9820 */ /* 0x000fe20000400000 */
[----:B0-----:R-:W0:Y:S01]  /*2e70*/  MUFU.EX2 R9, R4 ;  /* 0x0000000400097308 */ /* 0x001e220000000800 */
[----:B---3--:R-:W-:-:S07]  /*2e80*/  @!P2 FMUL R27, R27, R27 ;  /* 0x0000001b1b1ba220 */ /* 0x008fce0000400000 */
[----:B------:R-:W3:Y:S01]  /*2e90*/  MUFU.EX2 R17, R11 ;  /* 0x0000000b00117308 */ /* 0x000ee20000000800 */
[----:B0-----:R-:W-:-:S04]  /*2ea0*/  @!P0 FMUL R9, R9, R9 ;  /* 0x0000000909098220 */ /* 0x001fc80000400000 */
[----:B-1----:R-:W-:Y:S01]  /*2eb0*/  FFMA R16, R9, R5, R16 ;  /* 0x0000000509107223 */ /* 0x002fe20000000010 */
[----:B---3--:R-:W-:-:S04]  /*2ec0*/  @!P1 FMUL R17, R17, R17 ;  /* 0x0000001111119220 */ /* 0x008fc80000400000 */
[----:B------:R-:W-:-:S04]  /*2ed0*/  FFMA R7, R17, R7, R16 ;  /* 0x0000000711077223 */ /* 0x000fc80000000010 */
[----:B--2---:R-:W-:-:S07]  /*2ee0*/  FFMA R16, R27, R6, R7 ;  /* 0x000000061b107223 */ /* 0x004fce0000000007 */
.L_x_27:
[----:B------:R-:W-:Y:S05]  /*2ef0*/  @!P3 BRA `(.L_x_26) ;  /* 0x0000000000a0b947 */ /* 0x000fea0003800000 */
[----:B------:R-:W-:Y:S02]  /*2f00*/  ISETP.NE.AND P1, PT, R3, 0x1, PT ;  /* 0x000000010300780c */ /* 0x000fe40003f25270 */
[----:B------:R-:W-:-:S04]  /*2f10*/  VIMNMX R4, PT, PT, R22, 0x40, PT ;  /* 0x0000004016047848 */ /* 0x000fc80003fe0100 */
[----:B------:R-:W-:-:S04]  /*2f20*/  VIMNMX R4, PT, PT, R4, 0x1, !PT ;  /* 0x0000000104047848 */ /* 0x000fc80007fe0100 */
[----:B------:R-:W-:-:S03]  /*2f30*/  LOP3.LUT P0, RZ, R4, 0x1, RZ, 0xc0, !PT ;  /* 0x0000000104ff7812 */ /* 0x000fc6000780c0ff */
[----:B------:R-:W-:Y:S10]  /*2f40*/  @!P1 BRA `(.L_x_28) ;  /* 0x0000000000589947 */ /* 0x000ff40003800000 */
[----:B------:R-:W-:-:S06]  /*2f50*/  LEA R4, R8, R1, 0x2 ;  /* 0x0000000108047211 */ /* 0x000fcc00078e10ff */
[----:B------:R-:W2:Y:S01]  /*2f60*/  LDL.64 R4, [R4] ;  /* 0x0000000004047983 */ /* 0x000ea20000100a00 */
[C---:B------:R-:W-:Y:S01]  /*2f70*/  IMAD R7, R8.reuse, R15, UR5 ;  /* 0x0000000508077e24 */ /* 0x040fe2000f8e020f */
[----:B------:R-:W-:-:S04]  /*2f80*/  IADD3 R8, PT, PT, R8, 0x2, RZ ;  /* 0x0000000208087810 */ /* 0x000fc80007ffe0ff */
[----:B------:R-:W-:-:S04]  /*2f90*/  LEA R10, R7, UR6, 0x2 ;  /* 0x00000006070a7c11 */ /* 0x000fc8000f8e10ff */
[----:B------:R-:W-:Y:S01]  /*2fa0*/  LEA R11, R15, R10, 0x2 ;  /* 0x0000000a0f0b7211 */ /* 0x000fe200078e10ff */
[----:B------:R-:W0:Y:S05]  /*2fb0*/  LDS R7, [R10] ;  /* 0x000000000a077984 */ /* 0x000e2a0000000800 */
[----:B------:R-:W1:Y:S01]  /*2fc0*/  LDS R11, [R11] ;  /* 0x000000000b0b7984 */ /* 0x000e620000000800 */
[C---:B--2---:R-:W-:Y:S01]  /*2fd0*/  FADD R6, -R25.reuse, R4 ;  /* 0x0000000419067221 */ /* 0x044fe20000000100 */
[----:B------:R-:W-:-:S03]  /*2fe0*/  FADD R5, -R25, R5 ;  /* 0x0000000519057221 */ /* 0x000fc60000000100 */
[----:B------:R-:W-:Y:S01]  /*2ff0*/  FMUL R6, R6, 1.4426950216293334961 ;  /* 0x3fb8aa3b06067820 */ /* 0x000fe20000400000 */
[----:B------:R-:W-:-:S04]  /*3000*/  FMUL R9, R5, 1.4426950216293334961 ;  /* 0x3fb8aa3b05097820 */ /* 0x000fc80000400000 */
[----:B------:R-:W-:Y:S02]  /*3010*/  FSETP.GEU.AND P1, PT, R6, -126, PT ;  /* 0xc2fc00000600780b */ /* 0x000fe40003f2e000 */
[----:B------:R-:W-:-:S11]  /*3020*/  FSETP.GEU.AND P2, PT, R9, -126, PT ;  /* 0xc2fc00000900780b */ /* 0x000fd60003f4e000 */
[----:B------:R-:W-:Y:S02]  /*3030*/  @!P1 FMUL R6, R6, 0.5 ;  /* 0x3f00000006069820 */ /* 0x000fe40000400000 */
[----:B------:R-:W-:Y:S02]  /*3040*/  @!P2 FMUL R9, R9, 0.5 ;  /* 0x3f0000000909a820 */ /* 0x000fe40000400000 */
[----:B------:R-:W2:Y:S08]  /*3050*/  MUFU.EX2 R5, R6 ;  /* 0x0000000600057308 */ /* 0x000eb00000000800 */
[----:B------:R-:W3:Y:S01]  /*3060*/  MUFU.EX2 R4, R9 ;  /* 0x0000000900047308 */ /* 0x000ee20000000800 */
[----:B--2---:R-:W-:-:S04]  /*3070*/  @!P1 FMUL R5, R5, R5 ;  /* 0x0000000505059220 */ /* 0x004fc80000400000 */
[----:B0-----:R-:W-:Y:S01]  /*3080*/  FFMA R7, R5, R7, R16 ;  /* 0x0000000705077223 */ /* 0x001fe20000000010 */
[----:B---3--:R-:W-:-:S04]  /*3090*/  @!P2 FMUL R4, R4, R4 ;  /* 0x000000040404a220 */ /* 0x008fc80000400000 */
[----:B-1----:R-:W-:-:S07]  /*30a0*/  FFMA R16, R4, R11, R7 ;  /* 0x0000000b04107223 */ /* 0x002fce0000000007 */
.L_x_28:
[----:B------:R-:W-:Y:S05]  /*30b0*/  @!P0 BRA `(.L_x_26) ;  /* 0x0000000000308947 */ /* 0x000fea0003800000 */
[----:B------:R-:W-:-:S06]  /*30c0*/  LEA R4, R8, R1, 0x2 ;  /* 0x0000000108047211 */ /* 0x000fcc00078e10ff */
[----:B------:R-:W2:Y:S01]  /*30d0*/  LDL R4, [R4] ;  /* 0x0000000004047983 */ /* 0x000ea20000100800 */
[----:B------:R-:W-:-:S05]  /*30e0*/  IMAD R6, R8, R15, UR5 ;  /* 0x0000000508067e24 */ /* 0x000fca000f8e020f */
[----:B------:R-:W-:-:S06]  /*30f0*/  LEA R6, R6, UR6, 0x2 ;  /* 0x0000000606067c11 */ /* 0x000fcc000f8e10ff */
[----:B------:R-:W0:Y:S01]  /*3100*/  LDS R6, [R6] ;  /* 0x0000000006067984 */ /* 0x000e220000000800 */
[----:B--2---:R-:W-:-:S04]  /*3110*/  FADD R5, -R25, R4 ;  /* 0x0000000419057221 */ /* 0x004fc80000000100 */
[----:B------:R-:W-:-:S05]  /*3120*/  FMUL R5, R5, 1.4426950216293334961 ;  /* 0x3fb8aa3b05057820 */ /* 0x000fca0000400000 */
[----:B------:R-:W-:-:S13]  /*3130*/  FSETP.GEU.AND P0, PT, R5, -126, PT ;  /* 0xc2fc00000500780b */ /* 0x000fda0003f0e000 */
[----:B------:R-:W-:-:S04]  /*3140*/  @!P0 FMUL R5, R5, 0.5 ;  /* 0x3f00000005058820 */ /* 0x000fc80000400000 */
[----:B------:R-:W1:Y:S02]  /*3150*/  MUFU.EX2 R7, R5 ;  /* 0x0000000500077308 */ /* 0x000e640000000800 */
[----:B-1----:R-:W-:-:S04]  /*3160*/  @!P0 FMUL R7, R7, R7 ;  /* 0x0000000707078220 */ /* 0x002fc80000400000 */
[----:B0-----:R-:W-:-:S07]  /*3170*/  FFMA R16, R7, R6, R16 ;  /* 0x0000000607107223 */ /* 0x001fce0000000010 */
.L_x_26:
[----:B-----5:R-:W-:Y:S01]  /*3180*/  FFMA R5, R13, R14, R16 ;  /* 0x0000000e0d057223 */ /* 0x020fe20000000010 */
[----:B------:R-:W-:-:S04]  /*3190*/  UIADD3 UR5, UPT, UPT, UR5, 0x1, URZ ;  /* 0x0000000105057890 */ /* 0x000fc8000fffe0ff */
[----:B------:R1:W-:Y:S02]  /*31a0*/  STG.E desc[UR8][R18.64], R5 ;  /* 0x0000000512007986 */ /* 0x0003e4000c101908 */
[----:B------:R-:W-:-:S13]  /*31b0*/  ISETP.NE.AND P0, PT, R15, UR5, PT ;  /* 0x000000050f007c0c */ /* 0x000fda000bf05270 */
[----:B-1----:R-:W-:Y:S05]  /*31c0*/  @!P0 BRA `(.L_x_21) ;  /* 0x0000001400088947 */ /* 0x002fea0003800000 */
[----:B------:R-:W-:Y:S05]  /*31d0*/  BRA `(.L_x_29) ;  /* 0xfffffff4001c7947 */ /* 0x000fea000383ffff */
.L_x_23:
[----:B------:R-:W-:Y:S01]  /*31e0*/  VIMNMX R15, PT, PT, R22, 0x40, PT ;  /* 0x00000040160f7848 */ /* 0x000fe20003fe0100 */
[----:B------:R-:W-:-:S03]  /*31f0*/  UMOV UR5, URZ ;  /* 0x000000ff00057c82 */ /* 0x000fc60008000000 */
[----:B------:R-:W-:-:S07]  /*3200*/  VIMNMX R15, PT, PT, R15, 0x1, !PT ;  /* 0x000000010f0f7848 */ /* 0x000fce0007fe0100 */
.L_x_35:
[----:B------:R-:W-:Y:S01]  /*3210*/  ISETP.GE.AND P0, PT, R22, 0x8, PT ;  /* 0x000000081600780c */ /* 0x000fe20003f06270 */
[----:B------:R-:W-:Y:S01]  /*3220*/  HFMA2 R14, -RZ, RZ, 0, 0 ;  /* 0x00000000ff0e7431 */ /* 0x000fe200000001ff */
[----:B------:R-:W-:-:S11]  /*3230*/  MOV R8, RZ ;  /* 0x000000ff00087202 */ /* 0x000fd60000000f00 */
[----:B0-----:R-:W-:Y:S05]  /*3240*/  @!P0 BRA `(.L_x_30) ;  /* 0x00000004004c8947 */ /* 0x001fea0003800000 */
[----:B------:R-:W-:Y:S02]  /*3250*/  MOV R14, RZ ;  /* 0x000000ff000e7202 */ /* 0x000fe40000000f00 */
[----:B------:R-:W-:-:S07]  /*3260*/  MOV R16, RZ ;  /* 0x000000ff00107202 */ /* 0x000fce0000000f00 */
.L_x_31:
[C---:B------:R-:W-:Y:S01]  /*3270*/  LEA R18, R16.reuse, R1, 0x2 ;  /* 0x0000000110127211 */ /* 0x040fe200078e10ff */
[----:B------:R-:W0:Y:S04]  /*3280*/  LDC R17, c[0x0][0x3ac] ;  /* 0x0000eb00ff117b82 */ /* 0x000e280000000800 */
[----:B------:R-:W2:Y:S04]  /*3290*/  LDL.128 R4, [R18] ;  /* 0x0000000012047983 */ /* 0x000ea80000100c00 */
[----:B------:R-:W3:Y:S01]  /*32a0*/  LDL.128 R8, [R18+0x10] ;  /* 0x0000100012087983 */ /* 0x000ee20000100c00 */
[C---:B0-----:R-:W-:Y:S01]  /*32b0*/  IMAD R26, R16.reuse, R17, UR5 ;  /* 0x00000005101a7e24 */ /* 0x041fe2000f8e0211 */
[----:B------:R-:W-:Y:S01]  /*32c0*/  IADD3 R16, PT, PT, R16, 0x8, RZ ;  /* 0x0000000810107810 */ /* 0x000fe20007ffe0ff */
[----:B--2---:R-:W-:-:S03]  /*32d0*/  FADD R19, -R25, R4 ;  /* 0x0000000419137221 */ /* 0x004fc60000000100 */
[----:B------:R-:W-:Y:S01]  /*32e0*/  LEA R4, R26, UR6, 0x2 ;  /* 0x000000061a047c11 */ /* 0x000fe2000f8e10ff */
[C---:B------:R-:W-:Y:S01]  /*32f0*/  FADD R5, -R25.reuse, R5 ;  /* 0x0000000519057221 */ /* 0x040fe20000000100 */
[----:B------:R-:W-:Y:S01]  /*3300*/  FADD R7, -R25, R7 ;  /* 0x0000000719077221 */ /* 0x000fe20000000100 */
[----:B------:R-:W-:Y:S01]  /*3310*/  FMUL R19, R19, 1.4426950216293334961 ;  /* 0x3fb8aa3b13137820 */ /* 0x000fe20000400000 */
[----:B------:R-:W-:Y:S01]  /*3320*/  LEA R28, R17, R4, 0x2 ;  /* 0x00000004111c7211 */ /* 0x000fe200078e10ff */
[----:B------:R0:W1:Y:S01]  /*3330*/  LDS R26, [R4] ;  /* 0x00000000041a7984 */ /* 0x0000620000000800 */
[C---:B---3--:R-:W-:Y:S01]  /*3340*/  FADD R8, -R25.reuse, R8 ;  /* 0x0000000819087221 */ /* 0x048fe20000000100 */
[----:B------:R-:W-:Y:S01]  /*3350*/  FADD R9, -R25, R9 ;  /* 0x0000000919097221 */ /* 0x000fe20000000100 */
[----:B------:R-:W-:Y:S01]  /*3360*/  FSETP.GEU.AND P0, PT, R19, -126, PT ;  /* 0xc2fc00001300780b */ /* 0x000fe20003f0e000 */
[----:B------:R-:W-:Y:S02]  /*3370*/  FADD R10, -R25, R10 ;  /* 0x0000000a190a7221 */ /* 0x000fe40000000100 */
[----:B------:R-:W-:Y:S01]  /*3380*/  FMUL R9, R9, 1.4426950216293334961 ;  /* 0x3fb8aa3b09097820 */ /* 0x000fe20000400000 */
[----:B0-----:R-:W-:Y:S01]  /*3390*/  FADD R4, -R25, R6 ;  /* 0x0000000619047221 */ /* 0x001fe20000000100 */
[----:B------:R-:W-:-:S03]  /*33a0*/  LEA R6, R17, R28, 0x2 ;  /* 0x0000001c11067211 */ /* 0x000fc600078e10ff */
[----:B------:R-:W-:Y:S01]  /*33b0*/  FSETP.GEU.AND P2, PT, R9, -126, PT ;  /* 0xc2fc00000900780b */ /* 0x000fe20003f4e000 */
[----:B------:R-:W-:Y:S01]  /*33c0*/  FMUL R29, R4, 1.4426950216293334961 ;  /* 0x3fb8aa3b041d7820 */ /* 0x000fe20000400000 */
[----:B------:R-:W-:Y:S01]  /*33d0*/  FMUL R4, R7, 1.4426950216293334961 ;  /* 0x3fb8aa3b07047820 */ /* 0x000fe20000400000 */
[----:B------:R-:W-:Y:S01]  /*33e0*/  LDS R18, [R6] ;  /* 0x0000000006127984 */ /* 0x000fe20000000800 */
[----:B------:R-:W-:Y:S01]  /*33f0*/  FMUL R7, R8, 1.4426950216293334961 ;  /* 0x3fb8aa3b08077820 */ /* 0x000fe20000400000 */
[----:B------:R-:W-:Y:S01]  /*3400*/  @!P0 FMUL R19, R19, 0.5 ;  /* 0x3f00000013138820 */ /* 0x000fe20000400000 */
[----:B------:R-:W-:-:S03]  /*3410*/  FSETP.GEU.AND P1, PT, R29, -126, PT ;  /* 0xc2fc00001d00780b */ /* 0x000fc60003f2e000 */
[----:B------:R-:W0:Y:S04]  /*3420*/  MUFU.EX2 R27, R19 ;  /* 0x00000013001b7308 */ /* 0x000e280000000800 */
[----:B------:R-:W-:-:S06]  /*3430*/  @!P2 FMUL R9, R9, 0.5 ;  /* 0x3f0000000909a820 */ /* 0x000fcc0000400000 */
[----:B------:R-:W-:-:S04]  /*3440*/  @!P1 FMUL R29, R29, 0.5 ;  /* 0x3f0000001d1d9820 */ /* 0x000fc80000400000 */
[----:B------:R-:W2:Y:S01]  /*3450*/  MUFU.EX2 R19, R29 ;  /* 0x0000001d00137308 */ /* 0x000ea20000000800 */
[----:B0-----:R-:W-:-:S04]  /*3460*/  @!P0 FMUL R27, R27, R27 ;  /* 0x0000001b1b1b8220 */ /* 0x001fc80000400000 */
[----:B-1----:R-:W-:Y:S01]  /*3470*/  FFMA R14, R27, R26, R14 ;  /* 0x0000001a1b0e7223 */ /* 0x002fe2000000000e */
[----:B------:R-:W-:Y:S02]  /*3480*/  FMUL R26, R5, 1.4426950216293334961 ;  /* 0x3fb8aa3b051a7820 */ /* 0x000fe40000400000 */
[----:B------:R0:W1:Y:S03]  /*3490*/  LDS R5, [R28] ;  /* 0x000000001c057984 */ /* 0x0000660000000800 */
[----:B------:R-:W-:Y:S01]  /*34a0*/  FSETP.GEU.AND P0, PT, R26, -126, PT ;  /* 0xc2fc00001a00780b */ /* 0x000fe20003f0e000 */
[----:B--2---:R-:W-:Y:S01]  /*34b0*/  @!P1 FMUL R19, R19, R19 ;  /* 0x0000001313139220 */ /* 0x004fe20000400000 */
[----:B0-----:R-:W-:Y:S02]  /*34c0*/  LEA R28, R17, R6, 0x2 ;  /* 0x00000006111c7211 */ /* 0x001fe400078e10ff */
[----:B------:R-:W-:-:S03]  /*34d0*/  FSETP.GEU.AND P1, PT, R7, -126, PT ;  /* 0xc2fc00000700780b */ /* 0x000fc60003f2e000 */
[----:B------:R-:W0:Y:S06]  /*34e0*/  LDS R6, [R28] ;  /* 0x000000001c067984 */ /* 0x000e2c0000000800 */
[----:B------:R-:W-:-:S04]  /*34f0*/  @!P0 FMUL R26, R26, 0.5 ;  /* 0x3f0000001a1a8820 */ /* 0x000fc80000400000 */
[----:B------:R2:W3:Y:S01]  /*3500*/  MUFU.EX2 R27, R26 ;  /* 0x0000001a001b7308 */ /* 0x0004e20000000800 */
[----:B------:R-:W-:Y:S01]  /*3510*/  @!P1 FMUL R7, R7, 0.5 ;  /* 0x3f00000007079820 */ /* 0x000fe20000400000 */
[----:B--2---:R-:W-:-:S06]  /*3520*/  LEA R26, R17, R28, 0x2 ;  /* 0x0000001c111a7211 */ /* 0x004fcc00078e10ff */
[----:B------:R-:W2:Y:S01]  /*3530*/  MUFU.EX2 R7, R7 ;  /* 0x0000000700077308 */ /* 0x000ea20000000800 */
[----:B------:R4:W5:Y:S01]  /*3540*/  LDS R8, [R26] ;  /* 0x000000001a087984 */ /* 0x0009620000000800 */
[----:B---3--:R-:W-:Y:S01]  /*3550*/  @!P0 FMUL R27, R27, R27 ;  /* 0x0000001b1b1b8220 */ /* 0x008fe20000400000 */
[----:B------:R-:W-:-:S03]  /*3560*/  FSETP.GEU.AND P0, PT, R4, -126, PT ;  /* 0xc2fc00000400780b */ /* 0x000fc60003f0e000 */
[----:B-1----:R-:W-:-:S04]  /*3570*/  FFMA R14, R27, R5, R14 ;  /* 0x000000051b0e7223 */ /* 0x002fc8000000000e */
[----:B------:R-:W-:Y:S01]  /*3580*/  FFMA R5, R19, R18, R14 ;  /* 0x0000001213057223 */ /* 0x000fe2000000000e */
[----:B------:R-:W-:Y:S01]  /*3590*/  LEA R19, R17, R26, 0x2 ;  /* 0x0000001a11137211 */ /* 0x000fe200078e10ff */
[----:B------:R-:W-:Y:S01]  /*35a0*/  FMUL R14, R10, 1.4426950216293334961 ;  /* 0x3fb8aa3b0a0e7820 */ /* 0x000fe20000400000 */
[----:B------:R-:W-:Y:S01]  /*35b0*/  FADD R18, -R25, R11 ;  /* 0x0000000b19127221 */ /* 0x000fe20000000100 */
[----:B----4-:R-:W1:Y:S01]  /*35c0*/  MUFU.EX2 R26, R9 ;  /* 0x00000009001a7308 */ /* 0x010e620000000800 */
[C---:B------:R-:W-:Y:S01]  /*35d0*/  LEA R28, R17.reuse, R19, 0x2 ;  /* 0x00000013111c7211 */ /* 0x040fe200078e10ff */
[----:B------:R-:W-:Y:S01]  /*35e0*/  @!P0 FMUL R4, R4, 0.5 ;  /* 0x3f00000004048820 */ /* 0x000fe20000400000 */
[----:B------:R-:W3:Y:S01]  /*35f0*/  LDS R10, [R19] ;  /* 0x00000000130a7984 */ /* 0x000ee20000000800 */
[----:B------:R-:W-:Y:S01]  /*3600*/  FSETP.GEU.AND P3, PT, R14, -126, PT ;  /* 0xc2fc00000e00780b */ /* 0x000fe20003f6e000 */
[----:B------:R-:W-:Y:S01]  /*3610*/  FMUL R18, R18, 1.4426950216293334961 ;  /* 0x3fb8aa3b12127820 */ /* 0x000fe20000400000 */
[----:B------:R-:W-:Y:S01]  /*3620*/  LEA R17, R17, R28, 0x2 ;  /* 0x0000001c11117211 */ /* 0x000fe200078e10ff */
[----:B------:R-:W4:Y:S01]  /*3630*/  LDS R11, [R28] ;  /* 0x000000001c0b7984 */ /* 0x000f220000000800 */
[----:B------:R-:W0:Y:S01]  /*3640*/  MUFU.EX2 R4, R4 ;  /* 0x0000000400047308 */ /* 0x000e220000000800 */
[----:B--2---:R-:W-:Y:S01]  /*3650*/  @!P1 FMUL R7, R7, R7 ;  /* 0x0000000707079220 */ /* 0x004fe20000400000 */
[----:B------:R-:W-:-:S02]  /*3660*/  FSETP.GEU.AND P4, PT, R18, -126, PT ;  /* 0xc2fc00001200780b */ /* 0x000fc40003f8e000 */
[----:B------:R-:W2:Y:S05]  /*3670*/  LDS R17, [R17] ;  /* 0x0000000011117984 */ /* 0x000eaa0000000800 */
[----:B------:R-:W-:Y:S01]  /*3680*/  @!P3 FMUL R14, R14, 0.5 ;  /* 0x3f0000000e0eb820 */ /* 0x000fe20000400000 */
[----:B-1----:R-:W-:-:S05]  /*3690*/  @!P2 FMUL R26, R26, R26 ;  /* 0x0000001a1a1aa220 */ /* 0x002fca0000400000 */
[----:B------:R-:W1:Y:S01]  /*36a0*/  MUFU.EX2 R14, R14 ;  /* 0x0000000e000e7308 */ /* 0x000e620000000800 */
[----:B------:R-:W-:Y:S01]  /*36b0*/  @!P4 FMUL R18, R18, 0.5 ;  /* 0x3f0000001212c820 */ /* 0x000fe20000400000 */
[----:B0-----:R-:W-:-:S04]  /*36c0*/  @!P0 FMUL R4, R4, R4 ;  /* 0x0000000404048220 */ /* 0x001fc80000400000 */
[----:B------:R-:W-:Y:S02]  /*36d0*/  FFMA R6, R4, R6, R5 ;  /* 0x0000000604067223 */ /* 0x000fe40000000005 */
[----:B------:R-:W0:Y:S02]  /*36e0*/  MUFU.EX2 R5, R18 ;  /* 0x0000001200057308 */ /* 0x000e240000000800 */
[----:B-----5:R-:W-:Y:S01]  /*36f0*/  FFMA R7, R7, R8, R6 ;  /* 0x0000000807077223 */ /* 0x020fe20000000006 */
[----:B------:R-:W-:-:S04]  /*3700*/  LOP3.LUT R8, R15, 0x78, RZ, 0xc0, !PT ;  /* 0x000000780f087812 */ /* 0x000fc800078ec0ff */
[----:B------:R-:W-:Y:S01]  /*3710*/  ISETP.NE.AND P0, PT, R16, R8, PT ;  /* 0x000000081000720c */ /* 0x000fe20003f05270 */
[----:B-1----:R-:W-:Y:S01]  /*3720*/  @!P3 FMUL R14, R14, R14 ;  /* 0x0000000e0e0eb220 */ /* 0x002fe20000400000 */
[----:B---3--:R-:W-:-:S04]  /*3730*/  FFMA R7, R26, R10, R7 ;  /* 0x0000000a1a077223 */ /* 0x008fc80000000007 */
[----:B----4-:R-:W-:Y:S01]  /*3740*/  FFMA R14, R14, R11, R7 ;  /* 0x0000000b0e0e7223 */ /* 0x010fe20000000007 */
[----:B0-----:R-:W-:-:S04]  /*3750*/  @!P4 FMUL R5, R5, R5 ;  /* 0x000000050505c220 */ /* 0x001fc80000400000 */
[----:B--2---:R-:W-:Y:S02]  /*3760*/  FFMA R14, R5, R17, R14 ;  /* 0x00000011050e7223 */ /* 0x004fe4000000000e */
[----:B------:R-:W-:Y:S05]  /*3770*/  @P0 BRA `(.L_x_31) ;  /* 0xfffffff800bc0947 */ /* 0x000fea000383ffff */
.L_x_30:
[----:B------:R-:W-:-:S13]  /*3780*/  ISETP.NE.AND P0, PT, R20, RZ, PT ;  /* 0x000000ff1400720c */ /* 0x000fda0003f05270 */
[----:B------:R-:W-:Y:S05]  /*3790*/  @!P0 BRA `(.L_x_32) ;  /* 0x00000004005c8947 */ /* 0x000fea0003800000 */
[----:B------:R-:W-:Y:S02]  /*37a0*/  IADD3 R4, PT, PT, R20, -0x1, RZ ;  /* 0xffffffff14047810 */ /* 0x000fe40007ffe0ff */
[----:B------:R-:W-:Y:S02]  /*37b0*/  ISETP.NE.AND P4, PT, R3, RZ, PT ;  /* 0x000000ff0300720c */ /* 0x000fe40003f85270 */
[----:B------:R-:W-:-:S13]  /*37c0*/  ISETP.GE.U32.AND P0, PT, R4, 0x3, PT ;  /* 0x000000030400780c */ /* 0x000fda0003f06070 */
[----:B------:R-:W-:Y:S05]  /*37d0*/  @!P0 BRA `(.L_x_33) ;  /* 0x0000000000a88947 */ /* 0x000fea0003800000 */
[C---:B------:R-:W-:Y:S01]  /*37e0*/  LEA R11, R8.reuse, R1, 0x2 ;  /* 0x00000001080b7211 */ /* 0x040fe200078e10ff */
[----:B------:R-:W0:Y:S04]  /*37f0*/  LDC R9, c[0x0][0x3ac] ;  /* 0x0000eb00ff097b82 */ /* 0x000e280000000800 */
[----:B------:R-:W2:Y:S04]  /*3800*/  LDL.64 R4, [R11] ;  /* 0x000000000b047983 */ /* 0x000ea80000100a00 */
[----:B------:R-:W3:Y:S01]  /*3810*/  LDL.64 R6, [R11+0x8] ;  /* 0x000008000b067983 */ /* 0x000ee20000100a00 */
[C---:B0-----:R-:W-:Y:S01]  /*3820*/  IMAD R10, R8.reuse, R9, UR5 ;  /* 0x00000005080a7e24 */ /* 0x041fe2000f8e0209 */
[----:B------:R-:W-:-:S04]  /*3830*/  IADD3 R8, PT, PT, R8, 0x4, RZ ;  /* 0x0000000408087810 */ /* 0x000fc80007ffe0ff */
[----:B------:R-:W-:-:S04]  /*3840*/  LEA R16, R10, UR6, 0x2 ;  /* 0x000000060a107c11 */ /* 0x000fc8000f8e10ff */
[----:B------:R-:W-:-:S04]  /*3850*/  LEA R18, R9, R16, 0x2 ;  /* 0x0000001009127211 */ /* 0x000fc800078e10ff */
[----:B------:R-:W-:-:S04]  /*3860*/  LEA R26, R9, R18, 0x2 ;  /* 0x00000012091a7211 */ /* 0x000fc800078e10ff */
[----:B------:R-:W-:Y:S02]  /*3870*/  LEA R28, R9, R26, 0x2 ;  /* 0x0000001a091c7211 */ /* 0x000fe400078e10ff */
[----:B------:R-:W-:Y:S04]  /*3880*/  LDS R9, [R26] ;  /* 0x000000001a097984 */ /* 0x000fe80000000800 */
[----:B------:R-:W-:Y:S01]  /*3890*/  LDS R28, [R28] ;  /* 0x000000001c1c7984 */ /* 0x000fe20000000800 */
[C---:B--2---:R-:W-:Y:S01]  /*38a0*/  FADD R4, -R25.reuse, R4 ;  /* 0x0000000419047221 */ /* 0x044fe20000000100 */
[----:B------:R-:W-:-:S03]  /*38b0*/  FADD R5, -R25, R5 ;  /* 0x0000000519057221 */ /* 0x000fc60000000100 */
[----:B------:R-:W-:Y:S01]  /*38c0*/  FMUL R4, R4, 1.4426950216293334961 ;  /* 0x3fb8aa3b04047820 */ /* 0x000fe20000400000 */
[----:B---3--:R-:W-:Y:S01]  /*38d0*/  FADD R6, -R25, R6 ;  /* 0x0000000619067221 */ /* 0x008fe20000000100 */
[----:B------:R-:W-:Y:S01]  /*38e0*/  FMUL R10, R5, 1.4426950216293334961 ;  /* 0x3fb8aa3b050a7820 */ /* 0x000fe20000400000 */
[----:B------:R-:W-:Y:S01]  /*38f0*/  FADD R11, -R25, R7 ;  /* 0x00000007190b7221 */ /* 0x000fe20000000100 */
[----:B------:R0:W1:Y:S01]  /*3900*/  LDS R5, [R16] ;  /* 0x0000000010057984 */ /* 0x0000620000000800 */
[----:B------:R-:W-:Y:S01]  /*3910*/  FSETP.GEU.AND P0, PT, R4, -126, PT ;  /* 0xc2fc00000400780b */ /* 0x000fe20003f0e000 */
[----:B------:R-:W-:Y:S01]  /*3920*/  FMUL R7, R6, 1.4426950216293334961 ;  /* 0x3fb8aa3b06077820 */ /* 0x000fe20000400000 */
[----:B------:R-:W-:Y:S01]  /*3930*/  FSETP.GEU.AND P1, PT, R10, -126, PT ;  /* 0xc2fc00000a00780b */ /* 0x000fe20003f2e000 */
[----:B------:R-:W2:Y:S01]  /*3940*/  LDS R6, [R18] ;  /* 0x0000000012067984 */ /* 0x000ea20000000800 */
[----:B------:R-:W-:Y:S02]  /*3950*/  FMUL R19, R11, 1.4426950216293334961 ;  /* 0x3fb8aa3b0b137820 */ /* 0x000fe40000400000 */
[----:B------:R-:W-:-:S03]  /*3960*/  FSETP.GEU.AND P2, PT, R7, -126, PT ;  /* 0xc2fc00000700780b */ /* 0x000fc60003f4e000 */
[----:B------:R-:W-:-:S04]  /*3970*/  FSETP.GEU.AND P3, PT, R19, -126, PT ;  /* 0xc2fc00001300780b */ /* 0x000fc80003f6e000 */
[----:B------:R-:W-:Y:S02]  /*3980*/  @!P0 FMUL R4, R4, 0.5 ;  /* 0x3f00000004048820 */ /* 0x000fe40000400000 */
[----:B------:R-:W-:Y:S02]  /*3990*/  @!P1 FMUL R10, R10, 0.5 ;  /* 0x3f0000000a0a9820 */ /* 0x000fe40000400000 */
[----:B------:R-:W3:Y:S02]  /*39a0*/  MUFU.EX2 R11, R4 ;  /* 0x00000004000b7308 */ /* 0x000ee40000000800 */
[----:B------:R-:W-:-:S03]  /*39b0*/  @!P2 FMUL R7, R7, 0.5 ;  /* 0x3f0000000707a820 */ /* 0x000fc60000400000 */
[----:B------:R-:W-:-:S03]  /*39c0*/  @!P3 FMUL R19, R19, 0.5 ;  /* 0x3f0000001313b820 */ /* 0x000fc60000400000 */
[----:B0-----:R-:W0:Y:S08]  /*39d0*/  MUFU.EX2 R16, R10 ;  /* 0x0000000a00107308 */ /* 0x001e300000000800 */
[----:B------:R-:W4:Y:S01]  /*39e0*/  MUFU.EX2 R17, R7 ;  /* 0x0000000700117308 */ /* 0x000f220000000800 */
[----:B---3--:R-:W-:-:S04]  /*39f0*/  @!P0 FMUL R11, R11, R11 ;  /* 0x0000000b0b0b8220 */ /* 0x008fc80000400000 */
[----:B-1----:R-:W-:-:S03]  /*3a00*/  FFMA R5, R11, R5, R14 ;  /* 0x000000050b057223 */ /* 0x002fc6000000000e */
[----:B------:R-:W1:Y:S01]  /*3a10*/  MUFU.EX2 R27, R19 ;  /* 0x00000013001b7308 */ /* 0x000e620000000800 */
[----:B0-----:R-:W-:-:S04]  /*3a20*/  @!P1 FMUL R16, R16, R16 ;  /* 0x0000001010109220 */ /* 0x001fc80000400000 */
[----:B--2---:R-:W-:Y:S01]  /*3a30*/  FFMA R6, R16, R6, R5 ;  /* 0x0000000610067223 */ /* 0x004fe20000000005 */
[----:B----4-:R-:W-:-:S04]  /*3a40*/  @!P2 FMUL R17, R17, R17 ;  /* 0x000000111111a220 */ /* 0x010fc80000400000 */
[----:B------:R-:W-:Y:S01]  /*3a50*/  FFMA R6, R17, R9, R6 ;  /* 0x0000000911067223 */ /* 0x000fe20000000006 */
[----:B-1----:R-:W-:-:S04]  /*3a60*/  @!P3 FMUL R27, R27, R27 ;  /* 0x0000001b1b1bb220 */ /* 0x002fc80000400000 */
[----:B------:R-:W-:-:S07]  /*3a70*/  FFMA R14, R27, R28, R6 ;  /* 0x0000001c1b0e7223 */ /* 0x000fce0000000006 */
.L_x_33:
[----:B------:R-:W-:Y:S05]  /*3a80*/  @!P4 BRA `(.L_x_32) ;  /* 0x0000000000a0c947 */ /* 0x000fea0003800000 */
[----:B------:R-:W-:Y:S02]  /*3a90*/  ISETP.NE.AND P0, PT, R3, 0x1, PT ;  /* 0x000000010300780c */ /* 0x000fe40003f05270 */
[----:B------:R-:W-:-:S11]  /*3aa0*/  LOP3.LUT P2, RZ, R15, 0x1, RZ, 0xc0, !PT ;  /* 0x000000010fff7812 */ /* 0x000fd6000784c0ff */
[----:B------:R-:W-:Y:S05]  /*3ab0*/  @!P0 BRA `(.L_x_34) ;  /* 0x00000000005c8947 */ /* 0x000fea0003800000 */
[C---:B------:R-:W-:Y:S01]  /*3ac0*/  LEA R4, R8.reuse, R1, 0x2 ;  /* 0x0000000108047211 */ /* 0x040fe200078e10ff */
[----:B------:R-:W0:Y:S05]  /*3ad0*/  LDC R7, c[0x0][0x3ac] ;  /* 0x0000eb00ff077b82 */ /* 0x000e2a0000000800 */
[----:B------:R-:W2:Y:S01]  /*3ae0*/  LDL.64 R4, [R4] ;  /* 0x0000000004047983 */ /* 0x000ea20000100a00 */
[C---:B0-----:R-:W-:Y:S01]  /*3af0*/  IMAD R9, R8.reuse, R7, UR5 ;  /* 0x0000000508097e24 */ /* 0x041fe2000f8e0207 */
[----:B------:R-:W-:-:S04]  /*3b00*/  IADD3 R8, PT, PT, R8, 0x2, RZ ;  /* 0x0000000208087810 */ /* 0x000fc80007ffe0ff */
[----:B------:R-:W-:-:S04]  /*3b10*/  LEA R10, R9, UR6, 0x2 ;  /* 0x00000006090a7c11 */ /* 0x000fc8000f8e10ff */
[----:B------:R-:W-:Y:S02]  /*3b20*/  LEA R11, R7, R10, 0x2 ;  /* 0x0000000a070b7211 */ /* 0x000fe400078e10ff */
[----:B------:R-:W0:Y:S04]  /*3b30*/  LDS R10, [R10] ;  /* 0x000000000a0a7984 */ /* 0x000e280000000800 */
        /* <DEDUP_REMOVED lines=15> */
.L_x_34:
[----:B------:R-:W-:Y:S05]  /*3c30*/  @!P2 BRA `(.L_x_32) ;  /* 0x000000000034a947 */ /* 0x000fea0003800000 */
[C---:B------:R-:W-:Y:S01]  /*3c40*/  LEA R4, R8.reuse, R1, 0x2 ;  /* 0x0000000108047211 */ /* 0x040fe200078e10ff */
[----:B------:R-:W0:Y:S05]  /*3c50*/  LDC R5, c[0x0][0x3ac] ;  /* 0x0000eb00ff057b82 */ /* 0x000e2a0000000800 */
[----:B------:R-:W2:Y:S01]  /*3c60*/  LDL R4, [R4] ;  /* 0x0000000004047983 */ /* 0x000ea20000100800 */
[----:B0-----:R-:W-:-:S05]  /*3c70*/  IMAD R8, R8, R5, UR5 ;  /* 0x0000000508087e24 */ /* 0x001fca000f8e0205 */
        /* <DEDUP_REMOVED lines=9> */
.L_x_32:
[----:B------:R-:W0:Y:S01]  /*3d10*/  LDC R11, c[0x0][0x3ac] ;  /* 0x0000eb00ff0b7b82 */ /* 0x000e220000000800 */
[----:B------:R-:W-:-:S07]  /*3d20*/  FFMA R7, RZ, R13, R14 ;  /* 0x0000000dff077223 */ /* 0x000fce000000000e */
[----:B------:R-:W1:Y:S01]  /*3d30*/  LDC.64 R4, c[0x0][0x398] ;  /* 0x0000e600ff047b82 */ /* 0x000e620000000a00 */
[----:B0-----:R-:W-:Y:S01]  /*3d40*/  IMAD R9, R2, R11, UR5 ;  /* 0x0000000502097e24 */ /* 0x001fe2000f8e020b */
[----:B------:R-:W-:-:S06]  /*3d50*/  UIADD3 UR5, UPT, UPT, UR5, 0x1, URZ ;  /* 0x0000000105057890 */ /* 0x000fcc000fffe0ff */
[----:B------:R-:W-:Y:S01]  /*3d60*/  ISETP.NE.AND P0, PT, R11, UR5, PT ;  /* 0x000000050b007c0c */ /* 0x000fe2000bf05270 */
[----:B-1----:R-:W-:-:S05]  /*3d70*/  IMAD.WIDE R4, R9, 0x4, R4 ;  /* 0x0000000409047825 */ /* 0x002fca00078e0204 */
[----:B------:R0:W-:Y:S07]  /*3d80*/  STG.E desc[UR8][R4.64], R7 ;  /* 0x0000000704007986 */ /* 0x0001ee000c101908 */
[----:B------:R-:W-:Y:S05]  /*3d90*/  @!P0 BRA `(.L_x_21) ;  /* 0x0000000800148947 */ /* 0x000fea0003800000 */
[----:B------:R-:W-:Y:S05]  /*3da0*/  BRA `(.L_x_35) ;  /* 0xfffffff400187947 */ /* 0x000fea000383ffff */
.L_x_22:
[----:B------:R-:W0:Y:S01]  /*3db0*/  LDCU UR5, c[0x0][0x3ac] ;  /* 0x00007580ff0577ac */ /* 0x000e220008000800 */
[----:B------:R-:W-:Y:S02]  /*3dc0*/  UISETP.NE.AND UP0, UPT, UR4, URZ, UPT ;  /* 0x000000ff0400728c */ /* 0x000fe4000bf05270 */
[----:B0-----:R-:W-:Y:S02]  /*3dd0*/  ULOP3.LUT UR14, UR5, 0x7, URZ, 0xc0, !UPT ;  /* 0x00000007050e7892 */ /* 0x001fe4000f8ec0ff */
[----:B------:R-:W-:Y:S02]  /*3de0*/  ULOP3.LUT UR15, UR5, 0x3, URZ, 0xc0, !UPT ;  /* 0x00000003050f7892 */ /* 0x000fe4000f8ec0ff */
[----:B------:R-:W-:Y:S02]  /*3df0*/  UIADD3 UR13, UPT, UPT, UR5, -0x1, URZ ;  /* 0xffffffff050d7890 */ /* 0x000fe4000fffe0ff */
[----:B------:R-:W-:Y:S02]  /*3e00*/  ULOP3.LUT UR5, UR5, 0x1, URZ, 0xc0, !UPT ;  /* 0x0000000105057892 */ /* 0x000fe4000f8ec0ff */
[----:B------:R-:W-:-:S02]  /*3e10*/  UIADD3 UR12, UPT, UPT, UR14, -0x1, URZ ;  /* 0xffffffff0e0c7890 */ /* 0x000fc4000fffe0ff */
[----:B------:R-:W-:Y:S01]  /*3e20*/  UIADD3 UR7, UPT, UPT, UR15, -0x1, URZ ;  /* 0xffffffff0f077890 */ /* 0x000fe2000fffe0ff */
[----:B------:R-:W-:Y:S11]  /*3e30*/  BRA.U UP0, `(.L_x_36) ;  /* 0x0000000100c07547 */ /* 0x000ff6000b800000 */
[----:B------:R-:W-:Y:S01]  /*3e40*/  UISETP.GE.U32.AND UP0, UPT, UR13, 0x7, UPT ;  /* 0x000000070d00788c */ /* 0x000fe2000bf06070 */
[----:B------:R-:W-:Y:S02]  /*3e50*/  HFMA2 R7, -RZ, RZ, 0, 0 ;  /* 0x00000000ff077431 */ /* 0x000fe400000001ff */
[----:B------:R-:W-:-:S06]  /*3e60*/  FFMA R3, RZ, R13, RZ ;  /* 0x0000000dff037223 */ /* 0x000fcc00000000ff */
[----:B------:R-:W-:Y:S05]  /*3e70*/  BRA.U !UP0, `(.L_x_37) ;  /* 0x0000000108407547 */ /* 0x000fea000b800000 */
[----:B------:R-:W0:Y:S01]  /*3e80*/  LDC.64 R4, c[0x0][0x398] ;  /* 0x0000e600ff047b82 */ /* 0x000e220000000a00 */
[----:B------:R-:W-:-:S07]  /*3e90*/  MOV R9, RZ ;  /* 0x000000ff00097202 */ /* 0x000fce0000000f00 */
.L_x_38:
[----:B-1----:R-:W-:Y:S01]  /*3ea0*/  IMAD R7, R2, UR11, R9 ;  /* 0x0000000b02077c24 */ /* 0x002fe2000f8e0209 */
[----:B------:R-:W-:-:S03]  /*3eb0*/  IADD3 R9, PT, PT, R9, 0x8, RZ ;  /* 0x0000000809097810 */ /* 0x000fc60007ffe0ff */
[----:B0-----:R-:W-:Y:S01]  /*3ec0*/  IMAD.WIDE R6, R7, 0x4, R4 ;  /* 0x0000000407067825 */ /* 0x001fe200078e0204 */
[----:B------:R-:W-:-:S04]  /*3ed0*/  ISETP.NE.AND P0, PT, R9, UR10, PT ;  /* 0x0000000a09007c0c */ /* 0x000fc8000bf05270 */
[----:B------:R1:W-:Y:S04]  /*3ee0*/  STG.E desc[UR8][R6.64], R3 ;  /* 0x0000000306007986 */ /* 0x0003e8000c101908 */
[----:B------:R1:W-:Y:S04]  /*3ef0*/  STG.E desc[UR8][R6.64+0x4], R3 ;  /* 0x0000040306007986 */ /* 0x0003e8000c101908 */
[----:B------:R1:W-:Y:S04]  /*3f00*/  STG.E desc[UR8][R6.64+0x8], R3 ;  /* 0x0000080306007986 */ /* 0x0003e8000c101908 */
[----:B------:R1:W-:Y:S04]  /*3f10*/  STG.E desc[UR8][R6.64+0xc], R3 ;  /* 0x00000c0306007986 */ /* 0x0003e8000c101908 */
[----:B------:R1:W-:Y:S04]  /*3f20*/  STG.E desc[UR8][R6.64+0x10], R3 ;  /* 0x0000100306007986 */ /* 0x0003e8000c101908 */
[----:B------:R1:W-:Y:S04]  /*3f30*/  STG.E desc[UR8][R6.64+0x14], R3 ;  /* 0x0000140306007986 */ /* 0x0003e8000c101908 */
[----:B------:R1:W-:Y:S04]  /*3f40*/  STG.E desc[UR8][R6.64+0x18], R3 ;  /* 0x0000180306007986 */ /* 0x0003e8000c101908 */
[----:B------:R1:W-:Y:S01]  /*3f50*/  STG.E desc[UR8][R6.64+0x1c], R3 ;  /* 0x00001c0306007986 */ /* 0x0003e2000c101908 */
[----:B------:R-:W-:Y:S05]  /*3f60*/  @P0 BRA `(.L_x_38) ;  /* 0xfffffffc00cc0947 */ /* 0x000fea000383ffff */
[----:B-1----:R-:W-:-:S07]  /*3f70*/  MOV R7, UR10 ;  /* 0x0000000a00077c02 */ /* 0x002fce0008000f00 */
.L_x_37:
[----:B------:R-:W-:-:S09]  /*3f80*/  UISETP.NE.AND UP0, UPT, UR14, URZ, UPT ;  /* 0x000000ff0e00728c */ /* 0x000fd2000bf05270 */
[----:B------:R-:W-:Y:S05]  /*3f90*/  BRA.U !UP0, `(.L_x_21) ;  /* 0x0000000508947547 */ /* 0x000fea000b800000 */
[----:B------:R-:W-:Y:S02]  /*3fa0*/  UISETP.GE.U32.AND UP0, UPT, UR12, 0x3, UPT ;  /* 0x000000030c00788c */ /* 0x000fe4000bf06070 */
[----:B------:R-:W-:-:S07]  /*3fb0*/  UISETP.NE.AND UP1, UPT, UR15, URZ, UPT ;  /* 0x000000ff0f00728c */ /* 0x000fce000bf25270 */
[----:B------:R-:W-:Y:S05]  /*3fc0*/  BRA.U !UP0, `(.L_x_39) ;  /* 0x0000000108207547 */ /* 0x000fea000b800000 */
[----:B------:R-:W0:Y:S01]  /*3fd0*/  LDC.64 R4, c[0x0][0x398] ;  /* 0x0000e600ff047b82 */ /* 0x000e220000000a00 */
[----:B------:R-:W-:Y:S01]  /*3fe0*/  IMAD R9, R2, UR11, R7 ;  /* 0x0000000b02097c24 */ /* 0x000fe2000f8e0207 */
[----:B------:R-:W-:-:S03]  /*3ff0*/  IADD3 R7, PT, PT, R7, 0x4, RZ ;  /* 0x0000000407077810 */ /* 0x000fc60007ffe0ff */
[----:B0-----:R-:W-:-:S05]  /*4000*/  IMAD.WIDE R4, R9, 0x4, R4 ;  /* 0x0000000409047825 */ /* 0x001fca00078e0204 */
[----:B------:R0:W-:Y:S04]  /*4010*/  STG.E desc[UR8][R4.64], R3 ;  /* 0x0000000304007986 */ /* 0x0001e8000c101908 */
[----:B------:R0:W-:Y:S04]  /*4020*/  STG.E desc[UR8][R4.64+0x4], R3 ;  /* 0x0000040304007986 */ /* 0x0001e8000c101908 */
[----:B------:R0:W-:Y:S04]  /*4030*/  STG.E desc[UR8][R4.64+0x8], R3 ;  /* 0x0000080304007986 */ /* 0x0001e8000c101908 */
[----:B------:R0:W-:Y:S02]  /*4040*/  STG.E desc[UR8][R4.64+0xc], R3 ;  /* 0x00000c0304007986 */ /* 0x0001e4000c101908 */
.L_x_39:
[----:B------:R-:W-:Y:S05]  /*4050*/  BRA.U !UP1, `(.L_x_21) ;  /* 0x0000000509647547 */ /* 0x000fea000b800000 */
[----:B------:R-:W-:Y:S01]  /*4060*/  ISETP.NE.AND P0, PT, RZ, UR7, PT ;  /* 0x00000007ff007c0c */ /* 0x000fe2000bf05270 */
[----:B------:R-:W-:-:S12]  /*4070*/  UISETP.NE.AND UP0, UPT, UR5, URZ, UPT ;  /* 0x000000ff0500728c */ /* 0x000fd8000bf05270 */
[----:B0-----:R-:W0:Y:S01]  /*4080*/  @P0 LDC.64 R4, c[0x0][0x398] ;  /* 0x0000e600ff040b82 */ /* 0x001e220000000a00 */
[----:B------:R-:W-:Y:S01]  /*4090*/  @P0 IMAD R9, R2, UR11, R7 ;  /* 0x0000000b02090c24 */ /* 0x000fe2000f8e0207 */
[----:B------:R-:W-:-:S03]  /*40a0*/  @P0 IADD3 R7, PT, PT, R7, 0x2, RZ ;  /* 0x0000000207070810 */ /* 0x000fc60007ffe0ff */
[----:B0-----:R-:W-:-:S05]  /*40b0*/  @P0 IMAD.WIDE R4, R9, 0x4, R4 ;  /* 0x0000000409040825 */ /* 0x001fca00078e0204 */
[----:B------:R3:W-:Y:S04]  /*40c0*/  @P0 STG.E desc[UR8][R4.64], R3 ;  /* 0x0000000304000986 */ /* 0x0007e8000c101908 */
[----:B------:R3:W-:Y:S01]  /*40d0*/  @P0 STG.E desc[UR8][R4.64+0x4], R3 ;  /* 0x0000040304000986 */ /* 0x0007e2000c101908 */
[----:B------:R-:W-:Y:S05]  /*40e0*/  BRA.U !UP0, `(.L_x_21) ;  /* 0x0000000508407547 */ /* 0x000fea000b800000 */
[----:B---3--:R-:W0:Y:S01]  /*40f0*/  LDC.64 R4, c[0x0][0x398] ;  /* 0x0000e600ff047b82 */ /* 0x008e220000000a00 */
[----:B------:R-:W-:-:S04]  /*4100*/  IMAD R7, R2, UR11, R7 ;  /* 0x0000000b02077c24 */ /* 0x000fc8000f8e0207 */
[----:B0-----:R-:W-:-:S05]  /*4110*/  IMAD.WIDE R4, R7, 0x4, R4 ;  /* 0x0000000407047825 */ /* 0x001fca00078e0204 */
[----:B------:R4:W-:Y:S01]  /*4120*/  STG.E desc[UR8][R4.64], R3 ;  /* 0x0000000304007986 */ /* 0x0009e2000c101908 */
[----:B------:R-:W-:Y:S05]  /*4130*/  BRA `(.L_x_21) ;  /* 0x00000004002c7947 */ /* 0x000fea0003800000 */
.L_x_36:
[----:B------:R-:W-:Y:S01]  /*4140*/  UISETP.GE.U32.AND UP0, UPT, UR13, 0x7, UPT ;  /* 0x000000070d00788c */ /* 0x000fe2000bf06070 */
[----:B------:R-:W-:-:S08]  /*4150*/  MOV R3, RZ ;  /* 0x000000ff00037202 */ /* 0x000fd00000000f00 */
[----:B------:R-:W-:Y:S05]  /*4160*/  BRA.U !UP0, `(.L_x_40) ;  /* 0x0000000108807547 */ /* 0x000fea000b800000 */
[----:B------:R-:W-:-:S07]  /*4170*/  HFMA2 R3, -RZ, RZ, 0, 0 ;  /* 0x00000000ff037431 */ /* 0x000fce00000001ff */
.L_x_41:
[----:B0-----:R-:W0:Y:S01]  /*4180*/  LDC.64 R10, c[0x0][0x398] ;  /* 0x0000e600ff0a7b82 */ /* 0x001e220000000a00 */
[----:B------:R-:W-:-:S04]  /*4190*/  IMAD R5, R2, UR11, R3 ;  /* 0x0000000b02057c24 */ /* 0x000fc8000f8e0203 */
[----:B0-----:R-:W-:-:S05]  /*41a0*/  IMAD.WIDE R10, R5, 0x4, R10 ;  /* 0x00000004050a7825 */ /* 0x001fca00078e020a */
[----:B------:R-:W2:Y:S04]  /*41b0*/  LDG.E R20, desc[UR8][R10.64] ;  /* 0x000000080a147981 */ /* 0x000ea8000c1e1900 */
[----:B------:R-:W3:Y:S04]  /*41c0*/  LDG.E R4, desc[UR8][R10.64+0x4] ;  /* 0x000004080a047981 */ /* 0x000ee8000c1e1900 */
[----:B------:R-:W4:Y:S04]  /*41d0*/  LDG.E R6, desc[UR8][R10.64+0x8] ;  /* 0x000008080a067981 */ /* 0x000f28000c1e1900 */
[----:B------:R-:W5:Y:S04]  /*41e0*/  LDG.E R26, desc[UR8][R10.64+0xc] ;  /* 0x00000c080a1a7981 */ /* 0x000f68000c1e1900 */
[----:B------:R-:W5:Y:S04]  /*41f0*/  LDG.E R8, desc[UR8][R10.64+0x10] ;  /* 0x000010080a087981 */ /* 0x000f68000c1e1900 */
[----:B------:R-:W5:Y:S04]  /*4200*/  LDG.E R14, desc[UR8][R10.64+0x14] ;  /* 0x000014080a0e7981 */ /* 0x000f68000c1e1900 */
[----:B------:R-:W5:Y:S04]  /*4210*/  LDG.E R16, desc[UR8][R10.64+0x18] ;  /* 0x000018080a107981 */ /* 0x000f68000c1e1900 */
[----:B------:R-:W5:Y:S01]  /*4220*/  LDG.E R18, desc[UR8][R10.64+0x1c] ;  /* 0x00001c080a127981 */ /* 0x000f62000c1e1900 */
[----:B------:R-:W-:-:S04]  /*4230*/  IADD3 R3, PT, PT, R3, 0x8, RZ ;  /* 0x0000000803037810 */ /* 0x000fc80007ffe0ff */
[----:B------:R-:W-:Y:S01]  /*4240*/  ISETP.NE.AND P0, PT, R3, UR10, PT ;  /* 0x0000000a03007c0c */ /* 0x000fe2000bf05270 */
[C---:B--2---:R-:W-:Y:S01]  /*4250*/  FFMA R5, R13.reuse, R20, RZ ;  /* 0x000000140d057223 */ /* 0x044fe200000000ff */
[----:B---3--:R-:W-:-:S04]  /*4260*/  FFMA R7, R13, R4, RZ ;  /* 0x000000040d077223 */ /* 0x008fc800000000ff */
[----:B------:R0:W-:Y:S01]  /*4270*/  STG.E desc[UR8][R10.64], R5 ;  /* 0x000000050a007986 */ /* 0x0001e2000c101908 */
[----:B----4-:R-:W-:-:S03]  /*4280*/  FFMA R9, R13, R6, RZ ;  /* 0x000000060d097223 */ /* 0x010fc600000000ff */
[----:B------:R0:W-:Y:S01]  /*4290*/  STG.E desc[UR8][R10.64+0x4], R7 ;  /* 0x000004070a007986 */ /* 0x0001e2000c101908 */
[----:B-----5:R-:W-:-:S03]  /*42a0*/  FFMA R15, R13, R26, RZ ;  /* 0x0000001a0d0f7223 */ /* 0x020fc600000000ff */
[----:B------:R0:W-:Y:S01]  /*42b0*/  STG.E desc[UR8][R10.64+0x8], R9 ;  /* 0x000008090a007986 */ /* 0x0001e2000c101908 */
[----:B------:R-:W-:-:S03]  /*42c0*/  FFMA R17, R13, R8, RZ ;  /* 0x000000080d117223 */ /* 0x000fc600000000ff */
[----:B------:R0:W-:Y:S01]  /*42d0*/  STG.E desc[UR8][R10.64+0xc], R15 ;  /* 0x00000c0f0a007986 */ /* 0x0001e2000c101908 */
[----:B------:R-:W-:-:S03]  /*42e0*/  FFMA R19, R13, R14, RZ ;  /* 0x0000000e0d137223 */ /* 0x000fc600000000ff */
[----:B------:R0:W-:Y:S01]  /*42f0*/  STG.E desc[UR8][R10.64+0x10], R17 ;  /* 0x000010110a007986 */ /* 0x0001e2000c101908 */
[----:B------:R-:W-:-:S03]  /*4300*/  FFMA R27, R13, R16, RZ ;  /* 0x000000100d1b7223 */ /* 0x000fc600000000ff */
[----:B------:R0:W-:Y:S01]  /*4310*/  STG.E desc[UR8][R10.64+0x14], R19 ;  /* 0x000014130a007986 */ /* 0x0001e2000c101908 */
[----:B------:R-:W-:-:S03]  /*4320*/  FFMA R29, R13, R18, RZ ;  /* 0x000000120d1d7223 */ /* 0x000fc600000000ff */
[----:B------:R0:W-:Y:S04]  /*4330*/  STG.E desc[UR8][R10.64+0x18], R27 ;  /* 0x0000181b0a007986 */ /* 0x0001e8000c101908 */
[----:B------:R0:W-:Y:S01]  /*4340*/  STG.E desc[UR8][R10.64+0x1c], R29 ;  /* 0x00001c1d0a007986 */ /* 0x0001e2000c101908 */
[----:B------:R-:W-:Y:S05]  /*4350*/  @P0 BRA `(.L_x_41) ;  /* 0xfffffffc00880947 */ /* 0x000fea000383ffff */
[----:B------:R-:W-:-:S07]  /*4360*/  MOV R3, UR10 ;  /* 0x0000000a00037c02 */ /* 0x000fce0008000f00 */
.L_x_40:
[----:B------:R-:W-:-:S09]  /*4370*/  UISETP.NE.AND UP0, UPT, UR14, URZ, UPT ;  /* 0x000000ff0e00728c */ /* 0x000fd2000bf05270 */
[----:B------:R-:W-:Y:S05]  /*4380*/  BRA.U !UP0, `(.L_x_21) ;  /* 0x0000000108987547 */ /* 0x000fea000b800000 */
[----:B------:R-:W-:Y:S02]  /*4390*/  UISETP.GE.U32.AND UP0, UPT, UR12, 0x3, UPT ;  /* 0x000000030c00788c */ /* 0x000fe4000bf06070 */
[----:B------:R-:W-:-:S07]  /*43a0*/  UISETP.NE.AND UP1, UPT, UR15, URZ, UPT ;  /* 0x000000ff0f00728c */ /* 0x000fce000bf25270 */
[----:B------:R-:W-:Y:S05]  /*43b0*/  BRA.U !UP0, `(.L_x_42) ;  /* 0x0000000108407547 */ /* 0x000fea000b800000 */
[----:B0-----:R-:W0:Y:S01]  /*43c0*/  LDC.64 R10, c[0x0][0x398] ;  /* 0x0000e600ff0a7b82 */ /* 0x001e220000000a00 */
[----:B------:R-:W-:-:S04]  /*43d0*/  IMAD R5, R2, UR11, R3 ;  /* 0x0000000b02057c24 */ /* 0x000fc8000f8e0203 */
[----:B0-----:R-:W-:-:S05]  /*43e0*/  IMAD.WIDE R10, R5, 0x4, R10 ;  /* 0x00000004050a7825 */ /* 0x001fca00078e020a */
[----:B------:R-:W2:Y:S04]  /*43f0*/  LDG.E R14, desc[UR8][R10.64] ;  /* 0x000000080a0e7981 */ /* 0x000ea8000c1e1900 */
[----:B------:R-:W3:Y:S04]  /*4400*/  LDG.E R4, desc[UR8][R10.64+0x4] ;  /* 0x000004080a047981 */ /* 0x000ee8000c1e1900 */
[----:B------:R-:W4:Y:S04]  /*4410*/  LDG.E R6, desc[UR8][R10.64+0x8] ;  /* 0x000008080a067981 */ /* 0x000f28000c1e1900 */
[----:B------:R-:W5:Y:S01]  /*4420*/  LDG.E R8, desc[UR8][R10.64+0xc] ;  /* 0x00000c080a087981 */ /* 0x000f62000c1e1900 */
[----:B------:R-:W-:Y:S01]  /*4430*/  IADD3 R3, PT, PT, R3, 0x4, RZ ;  /* 0x0000000403037810 */ /* 0x000fe20007ffe0ff */
[C---:B--2---:R-:W-:Y:S01]  /*4440*/  FFMA R5, R13.reuse, R14, RZ ;  /* 0x0000000e0d057223 */ /* 0x044fe200000000ff */
[----:B---3--:R-:W-:-:S04]  /*4450*/  FFMA R7, R13, R4, RZ ;  /* 0x000000040d077223 */ /* 0x008fc800000000ff */
[----:B------:R1:W-:Y:S01]  /*4460*/  STG.E desc[UR8][R10.64], R5 ;  /* 0x000000050a007986 */ /* 0x0003e2000c101908 */
[----:B----4-:R-:W-:-:S03]  /*4470*/  FFMA R9, R13, R6, RZ ;  /* 0x000000060d097223 */ /* 0x010fc600000000ff */
[----:B------:R1:W-:Y:S01]  /*4480*/  STG.E desc[UR8][R10.64+0x4], R7 ;  /* 0x000004070a007986 */ /* 0x0003e2000c101908 */
[----:B-----5:R-:W-:-:S03]  /*4490*/  FFMA R15, R13, R8, RZ ;  /* 0x000000080d0f7223 */ /* 0x020fc600000000ff */
[----:B------:R1:W-:Y:S04]  /*44a0*/  STG.E desc[UR8][R10.64+0x8], R9 ;  /* 0x000008090a007986 */ /* 0x0003e8000c101908 */
[----:B------:R1:W-:Y:S02]  /*44b0*/  STG.E desc[UR8][R10.64+0xc], R15 ;  /* 0x00000c0f0a007986 */ /* 0x0003e4000c101908 */
.L_x_42:
[----:B------:R-:W-:Y:S05]  /*44c0*/  BRA.U !UP1, `(.L_x_21) ;  /* 0x0000000109487547 */ /* 0x000fea000b800000 */
[----:B------:R-:W-:-:S13]  /*44d0*/  ISETP.NE.AND P0, PT, RZ, UR7, PT ;  /* 0x00000007ff007c0c */ /* 0x000fda000bf05270 */
[----:B01----:R-:W0:Y:S01]  /*44e0*/  @P0 LDC.64 R6, c[0x0][0x398] ;  /* 0x0000e600ff060b82 */ /* 0x003e220000000a00 */
[----:B------:R-:W-:-:S04]  /*44f0*/  @P0 IMAD R5, R2, UR11, R3 ;  /* 0x0000000b02050c24 */ /* 0x000fc8000f8e0203 */
[----:B0-----:R-:W-:-:S05]  /*4500*/  @P0 IMAD.WIDE R6, R5, 0x4, R6 ;  /* 0x0000000405060825 */ /* 0x001fca00078e0206 */
[----:B------:R-:W2:Y:S04]  /*4510*/  @P0 LDG.E R10, desc[UR8][R6.64] ;  /* 0x00000008060a0981 */ /* 0x000ea8000c1e1900 */
[----:B------:R-:W3:Y:S01]  /*4520*/  @P0 LDG.E R4, desc[UR8][R6.64+0x4] ;  /* 0x0000040806040981 */ /* 0x000ee2000c1e1900 */
[----:B------:R-:W-:Y:S02]  /*4530*/  ISETP.NE.AND P1, PT, RZ, UR5, PT ;  /* 0x00000005ff007c0c */ /* 0x000fe4000bf25270 */
[----:B------:R-:W-:-:S11]  /*4540*/  @P0 IADD3 R3, PT, PT, R3, 0x2, RZ ;  /* 0x0000000203030810 */ /* 0x000fd60007ffe0ff */
[----:B------:R-:W0:Y:S01]  /*4550*/  @P1 LDC.64 R8, c[0x0][0x398] ;  /* 0x0000e600ff081b82 */ /* 0x000e220000000a00 */
[----:B------:R-:W-:-:S04]  /*4560*/  @P1 IMAD R11, R2, UR11, R3 ;  /* 0x0000000b020b1c24 */ /* 0x000fc8000f8e0203 */
[----:B0-----:R-:W-:-:S04]  /*4570*/  @P1 IMAD.WIDE R8, R11, 0x4, R8 ;  /* 0x000000040b081825 */ /* 0x001fc800078e0208 */
[C---:B--2---:R-:W-:Y:S01]  /*4580*/  @P0 FFMA R3, R13.reuse, R10, RZ ;  /* 0x0000000a0d030223 */ /* 0x044fe200000000ff */
[----:B---3--:R-:W-:-:S04]  /*4590*/  @P0 FFMA R5, R13, R4, RZ ;  /* 0x000000040d050223 */ /* 0x008fc800000000ff */
[----:B------:R2:W-:Y:S04]  /*45a0*/  @P0 STG.E desc[UR8][R6.64], R3 ;  /* 0x0000000306000986 */ /* 0x0005e8000c101908 */
[----:B------:R2:W-:Y:S04]  /*45b0*/  @P0 STG.E desc[UR8][R6.64+0x4], R5 ;  /* 0x0000040506000986 */ /* 0x0005e8000c101908 */
[----:B------:R-:W3:Y:S02]  /*45c0*/  @P1 LDG.E R4, desc[UR8][R8.64] ;  /* 0x0000000808041981 */ /* 0x000ee4000c1e1900 */
[----:B---3--:R-:W-:-:S05]  /*45d0*/  @P1 FFMA R11, R13, R4, RZ ;  /* 0x000000040d0b1223 */ /* 0x008fca00000000ff */
[----:B------:R2:W-:Y:S02]  /*45e0*/  @P1 STG.E desc[UR8][R8.64], R11 ;  /* 0x0000000b08001986 */ /* 0x0005e4000c101908 */
.L_x_21:
[----:B------:R-:W-:Y:S01]  /*45f0*/  FFMA R23, R23, R13, R12 ;  /* 0x0000000d17177223 */ /* 0x000fe2000000000c */
[----:B------:R-:W-:-:S07]  /*4600*/  MOV R28, R25 ;  /* 0x00000019001c7202 */ /* 0x000fce0000000f00 */
.L_x_5:
[----:B------:R-:W-:Y:S05]  /*4610*/  BSYNC.RECONVERGENT B0 ;  /* 0x0000000000007941 */ /* 0x000fea0003800200 */
.L_x_4:
[----:B0-234-:R-:W0:Y:S01]  /*4620*/  LDC R3, c[0x0][0x3a8] ;  /* 0x0000ea00ff037b82 */ /* 0x01de220000000800 */
[----:B------:R-:W-:Y:S01]  /*4630*/  UIADD3 UR4, UPT, UPT, UR4, 0x40, URZ ;  /* 0x0000004004047890 */ /* 0x000fe2000fffe0ff */
[----:B------:R-:W-:-:S06]  /*4640*/  IADD3 R22, PT, PT, R22, -0x40, RZ ;  /* 0xffffffc016167810 */ /* 0x000fcc0007ffe0ff */
[----:B------:R-:W-:Y:S01]  /*4650*/  BAR.SYNC.DEFER_BLOCKING 0x0 ;  /* 0x0000000000007b1d */ /* 0x000fe20000010000 */
[----:B0-----:R-:W-:-:S13]  /*4660*/  ISETP.LE.AND P0, PT, R3, UR4, PT ;  /* 0x0000000403007c0c */ /* 0x001fda000bf03270 */
[----:B------:R-:W-:Y:S05]  /*4670*/  @!P0 BRA `(.L_x_43) ;  /* 0xffffffbc00388947 */ /* 0x000fea000383ffff */
.L_x_0:
[----:B------:R-:W-:-:S13]  /*4680*/  ISETP.GE.AND P0, PT, R24, R3, PT ;  /* 0x000000031800720c */ /* 0x000fda0003f06270 */
[----:B------:R-:W-:Y:S05]  /*4690*/  @P0 EXIT ;  /* 0x000000000000094d */ /* 0x000fea0003800000 */
[----:B------:R-:W-:Y:S01]  /*46a0*/  FMNMX R23, R23, 9.999999682655225389e-21, !PT ;  /* 0x1e3ce50817177809 */ /* 0x000fe20007800000 */
[----:B------:R-:W-:Y:S03]  /*46b0*/  BSSY.RECONVERGENT B0, `(.L_x_44) ;  /* 0x000000d000007945 */ /* 0x000fe60003800200 */
[----:B------:R-:W-:-:S04]  /*46c0*/  IADD3 R2, PT, PT, R23, 0x1800000, RZ ;  /* 0x0180000017027810 */ /* 0x000fc80007ffe0ff */
[----:B------:R-:W-:-:S04]  /*46d0*/  LOP3.LUT R2, R2, 0x7f800000, RZ, 0xc0, !PT ;  /* 0x7f80000002027812 */ /* 0x000fc800078ec0ff */
[----:B------:R-:W-:-:S13]  /*46e0*/  ISETP.GT.U32.AND P0, PT, R2, 0x1ffffff, PT ;  /* 0x01ffffff0200780c */ /* 0x000fda0003f04070 */
[----:B------:R-:W-:Y:S05]  /*46f0*/  @P0 BRA `(.L_x_45) ;  /* 0x0000000000100947 */ /* 0x000fea0003800000 */
[----:B------:R-:W-:-:S07]  /*4700*/  MOV R4, 0x4720 ;  /* 0x0000472000047802 */ /* 0x000fce0000000f00 */
[----:B-1----:R-:W-:Y:S05]  /*4710*/  CALL.REL.NOINC `($__internal_0_$__cuda_sm20_rcp_rn_f32_slowpath) ;  /* 0x0000000800547944 */ /* 0x002fea0003c00000 */
[----:B------:R-:W-:Y:S01]  /*4720*/  MOV R4, R2 ;  /* 0x0000000200047202 */ /* 0x000fe20000000f00 */
[----:B------:R-:W-:Y:S06]  /*4730*/  BRA `(.L_x_46) ;  /* 0x0000000000107947 */ /* 0x000fec0003800000 */
.L_x_45:
[----:B------:R-:W0:Y:S02]  /*4740*/  MUFU.RCP R4, R23 ;  /* 0x0000001700047308 */ /* 0x000e240000001000 */
[----:B0-----:R-:W-:-:S04]  /*4750*/  FFMA R2, R23, R4, -1 ;  /* 0xbf80000017027423 */ /* 0x001fc80000000004 */
[----:B------:R-:W-:-:S04]  /*4760*/  FADD.FTZ R3, -R2, -RZ ;  /* 0x800000ff02037221 */ /* 0x000fc80000010100 */
[----:B------:R-:W-:-:S07]  /*4770*/  FFMA R4, R4, R3, R4 ;  /* 0x0000000304047223 */ /* 0x000fce0000000004 */
.L_x_46:
[----:B------:R-:W-:Y:S05]  /*4780*/  BSYNC.RECONVERGENT B0 ;  /* 0x0000000000007941 */ /* 0x000fea0003800200 */
.L_x_44:
[----:B------:R-:W0:Y:S02]  /*4790*/  LDC R6, c[0x0][0x3ac] ;  /* 0x0000eb00ff067b82 */ /* 0x000e240000000800 */
[----:B0-----:R-:W-:-:S13]  /*47a0*/  ISETP.GE.AND P0, PT, R6, 0x1, PT ;  /* 0x000000010600780c */ /* 0x001fda0003f06270 */
[----:B------:R-:W-:Y:S05]  /*47b0*/  @!P0 EXIT ;  /* 0x000000000000894d */ /* 0x000fea0003800000 */
[----:B------:R-:W0:Y:S01]  /*47c0*/  LDCU UR4, c[0x0][0x3a4] ;  /* 0x00007480ff0477ac */ /* 0x000e220008000800 */
[C---:B------:R-:W-:Y:S01]  /*47d0*/  IADD3 R2, PT, PT, R6.reuse, -0x1, RZ ;  /* 0xffffffff06027810 */ /* 0x040fe20007ffe0ff */
[----:B-1----:R-:W-:Y:S01]  /*47e0*/  HFMA2 R5, -RZ, RZ, 0, 0 ;  /* 0x00000000ff057431 */ /* 0x002fe200000001ff */
[----:B------:R-:W-:Y:S01]  /*47f0*/  LOP3.LUT R14, R6, 0xf, RZ, 0xc0, !PT ;  /* 0x0000000f060e7812 */ /* 0x000fe200078ec0ff */
[----:B------:R-:W1:Y:S01]  /*4800*/  LDCU UR5, c[0x0][0x3a8] ;  /* 0x00007500ff0577ac */ /* 0x000e620008000800 */
[----:B------:R-:W-:Y:S02]  /*4810*/  ISETP.GE.U32.AND P0, PT, R2, 0xf, PT ;  /* 0x0000000f0200780c */ /* 0x000fe40003f06070 */
[----:B------:R-:W-:Y:S01]  /*4820*/  ISETP.NE.AND P1, PT, R14, RZ, PT ;  /* 0x000000ff0e00720c */ /* 0x000fe20003f25270 */
[----:B0-----:R-:W-:-:S04]  /*4830*/  IMAD R3, R21, UR4, R0 ;  /* 0x0000000415037c24 */ /* 0x001fc8000f8e0200 */
[----:B-1----:R-:W-:-:S04]  /*4840*/  IMAD R3, R3, UR5, R24 ;  /* 0x0000000503037c24 */ /* 0x002fc8000f8e0218 */
[----:B------:R-:W-:Y:S02]  /*4850*/  IMAD R0, R3, R6, RZ ;  /* 0x0000000603007224 */ /* 0x000fe400078e02ff */
[----:B------:R-:W-:Y:S05]  /*4860*/  @!P0 BRA `(.L_x_47) ;  /* 0x0000000000f48947 */ /* 0x000fea0003800000 */
[----:B------:R-:W0:Y:S01]  /*4870*/  LDCU.64 UR4, c[0x0][0x398] ;  /* 0x00007300ff0477ac */ /* 0x000e220008000a00 */
[----:B------:R-:W-:Y:S02]  /*4880*/  LOP3.LUT R5, R6, 0x7ffffff0, RZ, 0xc0, !PT ;  /* 0x7ffffff006057812 */ /* 0x000fe400078ec0ff */
[----:B------:R-:W-:Y:S02]  /*4890*/  MOV R7, R0 ;  /* 0x0000000000077202 */ /* 0x000fe40000000f00 */
[----:B------:R-:W-:Y:S01]  /*48a0*/  IADD3 R8, PT, PT, -R5, RZ, RZ ;  /* 0x000000ff05087210 */ /* 0x000fe20007ffe1ff */
[----:B0-----:R-:W-:-:S04]  /*48b0*/  UIADD3 UR4, UP0, UPT, UR4, 0x20, URZ ;  /* 0x0000002004047890 */ /* 0x001fc8000ff1e0ff */
[----:B------:R-:W-:-:S12]  /*48c0*/  UIADD3.X UR5, UPT, UPT, URZ, UR5, URZ, UP0, !UPT ;  /* 0x00000005ff057290 */ /* 0x000fd800087fe4ff */
.L_x_48:
[----:B0-----:R-:W-:Y:S02]  /*48d0*/  MOV R2, UR4 ;  /* 0x0000000400027c02 */ /* 0x001fe40008000f00 */
[----:B------:R-:W-:-:S03]  /*48e0*/  MOV R3, UR5 ;  /* 0x0000000500037c02 */ /* 0x000fc60008000f00 */
[----:B------:R-:W-:-:S05]  /*48f0*/  IMAD.WIDE R2, R7, 0x4, R2 ;  /* 0x0000000407027825 */ /* 0x000fca00078e0202 */
[----:B------:R-:W2:Y:S04]  /*4900*/  LDG.E R10, desc[UR8][R2.64+-0x20] ;  /* 0xffffe008020a7981 */ /* 0x000ea8000c1e1900 */
[----:B------:R-:W3:Y:S04]  /*4910*/  LDG.E R12, desc[UR8][R2.64+-0x1c] ;  /* 0xffffe408020c7981 */ /* 0x000ee8000c1e1900 */
[----:B------:R-:W4:Y:S04]  /*4920*/  LDG.E R16, desc[UR8][R2.64+-0x18] ;  /* 0xffffe80802107981 */ /* 0x000f28000c1e1900 */
[----:B------:R-:W5:Y:S04]  /*4930*/  LDG.E R18, desc[UR8][R2.64+-0x14] ;  /* 0xffffec0802127981 */ /* 0x000f68000c1e1900 */
        /* <DEDUP_REMOVED lines=11> */
[----:B------:R-:W5:Y:S01]  /*49f0*/  LDG.E R11, desc[UR8][R2.64+0x1c] ;  /* 0x00001c08020b7981 */ /* 0x000f62000c1e1900 */
[----:B------:R-:W-:-:S02]  /*4a00*/  IADD3 R8, PT, PT, R8, 0x10, RZ ;  /* 0x0000001008087810 */ /* 0x000fc40007ffe0ff */
[----:B------:R-:W-:Y:S02]  /*4a10*/  IADD3 R7, PT, PT, R7, 0x10, RZ ;  /* 0x0000001007077810 */ /* 0x000fe40007ffe0ff */
[----:B------:R-:W-:Y:S01]  /*4a20*/  ISETP.NE.AND P0, PT, R8, RZ, PT ;  /* 0x000000ff0800720c */ /* 0x000fe20003f05270 */
[-C--:B--2---:R-:W-:Y:S01]  /*4a30*/  FMUL R10, R10, R4.reuse ;  /* 0x000000040a0a7220 */ /* 0x084fe20000400000 */
[----:B---3--:R-:W-:-:S04]  /*4a40*/  FMUL R12, R12, R4 ;  /* 0x000000040c0c7220 */ /* 0x008fc80000400000 */
[----:B------:R0:W-:Y:S01]  /*4a50*/  STG.E desc[UR8][R2.64+-0x20], R10 ;  /* 0xffffe00a02007986 */ /* 0x0001e2000c101908 */
[----:B----4-:R-:W-:-:S03]  /*4a60*/  FMUL R16, R16, R4 ;  /* 0x0000000410107220 */ /* 0x010fc60000400000 */
[----:B------:R0:W-:Y:S01]  /*4a70*/  STG.E desc[UR8][R2.64+-0x1c], R12 ;  /* 0xffffe40c02007986 */ /* 0x0001e2000c101908 */
[----:B-----5:R-:W-:-:S03]  /*4a80*/  FMUL R18, R18, R4 ;  /* 0x0000000412127220 */ /* 0x020fc60000400000 */
[----:B------:R0:W-:Y:S01]  /*4a90*/  STG.E desc[UR8][R2.64+-0x18], R16 ;  /* 0xffffe81002007986 */ /* 0x0001e2000c101908 */
[----:B------:R-:W-:-:S03]  /*4aa0*/  FMUL R20, R20, R4 ;  /* 0x0000000414147220 */ /* 0x000fc60000400000 */
        /* <DEDUP_REMOVED lines=22> */
[----:B------:R0:W-:Y:S04]  /*4c10*/  STG.E desc[UR8][R2.64+0x18], R13 ;  /* 0x0000180d02007986 */ /* 0x0001e8000c101908 */
[----:B------:R0:W-:Y:S01]  /*4c20*/  STG.E desc[UR8][R2.64+0x1c], R11 ;  /* 0x00001c0b02007986 */ /* 0x0001e2000c101908 */
[----:B------:R-:W-:Y:S05]  /*4c30*/  @P0 BRA `(.L_x_48) ;  /* 0xfffffffc00240947 */ /* 0x000fea000383ffff */
.L_x_47:
[----:B------:R-:W-:Y:S05]  /*4c40*/  @!P1 EXIT ;  /* 0x000000000000994d */ /* 0x000fea0003800000 */
[----:B------:R-:W-:Y:S02]  /*4c50*/  ISETP.GE.U32.AND P0, PT, R14, 0x8, PT ;  /* 0x000000080e00780c */ /* 0x000fe40003f06070 */
[----:B0-----:R-:W-:-:S04]  /*4c60*/  LOP3.LUT R10, R6, 0x7, RZ, 0xc0, !PT ;  /* 0x00000007060a7812 */ /* 0x001fc800078ec0ff */
[----:B------:R-:W-:-:S07]  /*4c70*/  ISETP.NE.AND P1, PT, R10, RZ, PT ;  /* 0x000000ff0a00720c */ /* 0x000fce0003f25270 */
[----:B------:R-:W-:Y:S06]  /*4c80*/  @!P0 BRA `(.L_x_49) ;  /* 0x0000000000708947 */ /* 0x000fec0003800000 */
[----:B------:R-:W0:Y:S01]  /*4c90*/  LDC.64 R2, c[0x0][0x398] ;  /* 0x0000e600ff027b82 */ /* 0x000e220000000a00 */
[----:B------:R-:W-:-:S05]  /*4ca0*/  IADD3 R7, PT, PT, R0, R5, RZ ;  /* 0x0000000500077210 */ /* 0x000fca0007ffe0ff */
        /* <DEDUP_REMOVED lines=9> */
[----:B------:R-:W-:Y:S01]  /*4d40*/  IADD3 R5, PT, PT, R5, 0x8, RZ ;  /* 0x0000000805057810 */ /* 0x000fe20007ffe0ff */
        /* <DEDUP_REMOVED lines=15> */
[----:B------:R0:W-:Y:S02]  /*4e40*/  STG.E desc[UR8][R2.64+0x1c], R21 ;  /* 0x00001c1502007986 */ /* 0x0001e4000c101908 */
.L_x_49:
[----:B------:R-:W-:Y:S05]  /*4e50*/  @!P1 EXIT ;  /* 0x000000000000994d */ /* 0x000fea0003800000 */
[----:B------:R-:W-:Y:S02]  /*4e60*/  ISETP.GE.U32.AND P0, PT, R10, 0x4, PT ;  /* 0x000000040a00780c */ /* 0x000fe40003f06070 */
[----:B------:R-:W-:-:S04]  /*4e70*/  LOP3.LUT R8, R6, 0x3, RZ, 0xc0, !PT ;  /* 0x0000000306087812 */ /* 0x000fc800078ec0ff */
[----:B------:R-:W-:-:S07]  /*4e80*/  ISETP.NE.AND P1, PT, R8, RZ, PT ;  /* 0x000000ff0800720c */ /* 0x000fce0003f25270 */
[----:B------:R-:W-:Y:S06]  /*4e90*/  @!P0 BRA `(.L_x_50) ;  /* 0x0000000000408947 */ /* 0x000fec0003800000 */
[----:B0-----:R-:W0:Y:S01]  /*4ea0*/  LDC.64 R2, c[0x0][0x398] ;  /* 0x0000e600ff027b82 */ /* 0x001e220000000a00 */
[----:B------:R-:W-:-:S05]  /*4eb0*/  IADD3 R7, PT, PT, R0, R5, RZ ;  /* 0x0000000500077210 */ /* 0x000fca0007ffe0ff */
[----:B0-----:R-:W-:-:S05]  /*4ec0*/  IMAD.WIDE R2, R7, 0x4, R2 ;  /* 0x0000000407027825 */ /* 0x001fca00078e0202 */
[----:B------:R-:W2:Y:S04]  /*4ed0*/  LDG.E R7, desc[UR8][R2.64] ;  /* 0x0000000802077981 */ /* 0x000ea8000c1e1900 */
[----:B------:R-:W3:Y:S04]  /*4ee0*/  LDG.E R9, desc[UR8][R2.64+0x4] ;  /* 0x0000040802097981 */ /* 0x000ee8000c1e1900 */
[----:B------:R-:W4:Y:S04]  /*4ef0*/  LDG.E R11, desc[UR8][R2.64+0x8] ;  /* 0x00000808020b7981 */ /* 0x000f28000c1e1900 */
        /* <DEDUP_REMOVED lines=8> */
[----:B------:R1:W-:Y:S04]  /*4f80*/  STG.E desc[UR8][R2.64+0x8], R11 ;  /* 0x0000080b02007986 */ /* 0x0003e8000c101908 */
[----:B------:R1:W-:Y:S02]  /*4f90*/  STG.E desc[UR8][R2.64+0xc], R13 ;  /* 0x00000c0d02007986 */ /* 0x0003e4000c101908 */
.L_x_50:
[----:B------:R-:W-:Y:S05]  /*4fa0*/  @!P1 EXIT ;  /* 0x000000000000994d */ /* 0x000fea0003800000 */
[----:B01----:R-:W0:Y:S01]  /*4fb0*/  LDC.64 R6, c[0x0][0x398] ;  /* 0x0000e600ff067b82 */ /* 0x003e220000000a00 */
[----:B------:R-:W-:Y:S02]  /*4fc0*/  IADD3 R5, PT, PT, R0, R5, RZ ;  /* 0x0000000500057210 */ /* 0x000fe40007ffe0ff */
[----:B------:R-:W-:-:S07]  /*4fd0*/  IADD3 R0, PT, PT, -R8, RZ, RZ ;  /* 0x000000ff08007210 */ /* 0x000fce0007ffe1ff */
.L_x_51:
[----:B01----:R-:W-:-:S05]  /*4fe0*/  IMAD.WIDE R2, R5, 0x4, R6 ;  /* 0x0000000405027825 */ /* 0x003fca00078e0206 */
[----:B------:R-:W2:Y:S01]  /*4ff0*/  LDG.E R9, desc[UR8][R2.64] ;  /* 0x0000000802097981 */ /* 0x000ea2000c1e1900 */
[----:B------:R-:W-:Y:S02]  /*5000*/  IADD3 R0, PT, PT, R0, 0x1, RZ ;  /* 0x0000000100007810 */ /* 0x000fe40007ffe0ff */
[----:B------:R-:W-:Y:S02]  /*5010*/  IADD3 R5, PT, PT, R5, 0x1, RZ ;  /* 0x0000000105057810 */ /* 0x000fe40007ffe0ff */
[----:B------:R-:W-:Y:S01]  /*5020*/  ISETP.NE.AND P0, PT, R0, RZ, PT ;  /* 0x000000ff0000720c */ /* 0x000fe20003f05270 */
[----:B--2---:R-:W-:-:S05]  /*5030*/  FMUL R9, R9, R4 ;  /* 0x0000000409097220 */ /* 0x004fca0000400000 */
[----:B------:R1:W-:Y:S07]  /*5040*/  STG.E desc[UR8][R2.64], R9 ;  /* 0x0000000902007986 */ /* 0x0003ee000c101908 */
[----:B------:R-:W-:Y:S05]  /*5050*/  @P0 BRA `(.L_x_51) ;  /* 0xfffffffc00e00947 */ /* 0x000fea000383ffff */
[----:B------:R-:W-:Y:S05]  /*5060*/  EXIT ;  /* 0x000000000000794d */ /* 0x000fea0003800000 */
        .weak           $__internal_0_$__cuda_sm20_rcp_rn_f32_slowpath
        .type           $__internal_0_$__cuda_sm20_rcp_rn_f32_slowpath,@function
        .size           $__internal_0_$__cuda_sm20_rcp_rn_f32_slowpath,(.L_x_57 - $__internal_0_$__cuda_sm20_rcp_rn_f32_slowpath)
$__internal_0_$__cuda_sm20_rcp_rn_f32_slowpath:
[----:B------:R-:W-:Y:S01]  /*5070*/  SHF.L.U32 R2, R23, 0x1, RZ ;  /* 0x0000000117027819 */ /* 0x000fe200000006ff */
[----:B------:R-:W-:Y:S03]  /*5080*/  BSSY.RECONVERGENT B1, `(.L_x_52) ;  /* 0x0000031000017945 */ /* 0x000fe60003800200 */
[----:B------:R-:W-:Y:S02]  /*5090*/  SHF.R.U32.HI R9, RZ, 0x18, R2 ;  /* 0x00000018ff097819 */ /* 0x000fe40000011602 */
[----:B------:R-:W-:Y:S02]  /*50a0*/  MOV R2, R23 ;  /* 0x0000001700027202 */ /* 0x000fe40000000f00 */
[----:B------:R-:W-:-:S13]  /*50b0*/  ISETP.NE.U32.AND P0, PT, R9, RZ, PT ;  /* 0x000000ff0900720c */ /* 0x000fda0003f05070 */
[----:B------:R-:W-:Y:S05]  /*50c0*/  @P0 BRA `(.L_x_53) ;  /* 0x0000000000280947 */ /* 0x000fea0003800000 */
[----:B------:R-:W-:-:S04]  /*50d0*/  SHF.L.U32 R3, R2, 0x1, RZ ;  /* 0x0000000102037819 */ /* 0x000fc800000006ff */
[----:B------:R-:W-:-:S13]  /*50e0*/  ISETP.NE.AND P0, PT, R3, RZ, PT ;  /* 0x000000ff0300720c */ /* 0x000fda0003f05270 */
[----:B------:R-:W-:Y:S01]  /*50f0*/  @P0 FFMA R6, R2, 1.84467440737095516160e+19, RZ ;  /* 0x5f80000002060823 */ /* 0x000fe200000000ff */
[----:B------:R-:W-:Y:S08]  /*5100*/  @!P0 MUFU.RCP R5, R2 ;  /* 0x0000000200058308 */ /* 0x000ff00000001000 */
[----:B------:R-:W0:Y:S02]  /*5110*/  @P0 MUFU.RCP R3, R6 ;  /* 0x0000000600030308 */ /* 0x000e240000001000 */
[----:B0-----:R-:W-:-:S04]  /*5120*/  @P0 FFMA R7, R6, R3, -1 ;  /* 0xbf80000006070423 */ /* 0x001fc80000000003 */
[----:B------:R-:W-:-:S04]  /*5130*/  @P0 FADD.FTZ R8, -R7, -RZ ;  /* 0x800000ff07080221 */ /* 0x000fc80000010100 */
[----:B------:R-:W-:-:S04]  /*5140*/  @P0 FFMA R3, R3, R8, R3 ;  /* 0x0000000803030223 */ /* 0x000fc80000000003 */
[----:B------:R-:W-:Y:S01]  /*5150*/  @P0 FFMA R5, R3, 1.84467440737095516160e+19, RZ ;  /* 0x5f80000003050823 */ /* 0x000fe200000000ff */
[----:B------:R-:W-:Y:S06]  /*5160*/  BRA `(.L_x_54) ;  /* 0x0000000000887947 */ /* 0x000fec0003800000 */
.L_x_53:
[----:B------:R-:W-:-:S04]  /*5170*/  IADD3 R11, PT, PT, R9, -0xfd, RZ ;  /* 0xffffff03090b7810 */ /* 0x000fc80007ffe0ff */
[----:B------:R-:W-:-:S13]  /*5180*/  ISETP.GT.U32.AND P0, PT, R11, 0x1, PT ;  /* 0x000000010b00780c */ /* 0x000fda0003f04070 */
[----:B------:R-:W-:Y:S05]  /*5190*/  @P0 BRA `(.L_x_55) ;  /* 0x0000000000780947 */ /* 0x000fea0003800000 */
[----:B------:R-:W-:Y:S01]  /*51a0*/  LOP3.LUT R3, R2, 0x7fffff, RZ, 0xc0, !PT ;  /* 0x007fffff02037812 */ /* 0x000fe200078ec0ff */
[----:B------:R-:W-:-:S03]  /*51b0*/  HFMA2 R8, -RZ, RZ, 0, 1.78813934326171875e-07 ;  /* 0x00000003ff087431 */ /* 0x000fc600000001ff */
[----:B------:R-:W-:-:S04]  /*51c0*/  LOP3.LUT R3, R3, 0x3f800000, RZ, 0xfc, !PT ;  /* 0x3f80000003037812 */ /* 0x000fc800078efcff */
[----:B------:R-:W0:Y:S01]  /*51d0*/  MUFU.RCP R6, R3 ;  /* 0x0000000300067308 */ /* 0x000e220000001000 */
[----:B------:R-:W-:Y:S01]  /*51e0*/  SHF.L.U32 R8, R8, R11, RZ ;  /* 0x0000000b08087219 */ /* 0x000fe200000006ff */
[----:B0-----:R-:W-:-:S04]  /*51f0*/  FFMA R5, R3, R6, -1 ;  /* 0xbf80000003057423 */ /* 0x001fc80000000006 */
[----:B------:R-:W-:-:S04]  /*5200*/  FADD.FTZ R5, -R5, -RZ ;  /* 0x800000ff05057221 */ /* 0x000fc80000010100 */
[CCC-:B------:R-:W-:Y:S01]  /*5210*/  FFMA.RM R7, R6.reuse, R5.reuse, R6.reuse ;  /* 0x0000000506077223 */ /* 0x1c0fe20000004006 */
[----:B------:R-:W-:-:S04]  /*5220*/  FFMA.RP R6, R6, R5, R6 ;  /* 0x0000000506067223 */ /* 0x000fc80000008006 */
[C---:B------:R-:W-:Y:S02]  /*5230*/  LOP3.LUT R5, R7.reuse, 0x7fffff, RZ, 0xc0, !PT ;  /* 0x007fffff07057812 */ /* 0x040fe400078ec0ff */
[----:B------:R-:W-:Y:S02]  /*5240*/  FSETP.NEU.FTZ.AND P0, PT, R7, R6, PT ;  /* 0x000000060700720b */ /* 0x000fe40003f1d000 */
[----:B------:R-:W-:Y:S02]  /*5250*/  LOP3.LUT R5, R5, 0x800000, RZ, 0xfc, !PT ;  /* 0x0080000005057812 */ /* 0x000fe400078efcff */
[----:B------:R-:W-:Y:S02]  /*5260*/  SEL R6, RZ, 0xffffffff, !P0 ;  /* 0xffffffffff067807 */ /* 0x000fe40004000000 */
[----:B------:R-:W-:Y:S02]  /*5270*/  LOP3.LUT R8, R8, R5, RZ, 0xc0, !PT ;  /* 0x0000000508087212 */ /* 0x000fe400078ec0ff */
[----:B------:R-:W-:-:S02]  /*5280*/  IADD3 R6, PT, PT, -R6, RZ, RZ ;  /* 0x000000ff06067210 */ /* 0x000fc40007ffe1ff */
[-C--:B------:R-:W-:Y:S02]  /*5290*/  SHF.R.U32.HI R8, RZ, R11.reuse, R8 ;  /* 0x0000000bff087219 */ /* 0x080fe40000011608 */
[----:B------:R-:W-:Y:S02]  /*52a0*/  LOP3.LUT P1, RZ, R6, R11, R5, 0xf8, !PT ;  /* 0x0000000b06ff7212 */ /* 0x000fe4000782f805 */
[C---:B------:R-:W-:Y:S02]  /*52b0*/  LOP3.LUT P0, RZ, R8.reuse, 0x1, RZ, 0xc0, !PT ;  /* 0x0000000108ff7812 */ /* 0x040fe4000780c0ff */
[----:B------:R-:W-:Y:S02]  /*52c0*/  LOP3.LUT P2, RZ, R8, 0x2, RZ, 0xc0, !PT ;  /* 0x0000000208ff7812 */ /* 0x000fe4000784c0ff */
[----:B------:R-:W-:Y:S02]  /*52d0*/  IADD3 R6, PT, PT, R9, -0xfc, RZ ;  /* 0xffffff0409067810 */ /* 0x000fe40007ffe0ff */
[----:B------:R-:W-:-:S02]  /*52e0*/  PLOP3.LUT P0, PT, P0, P1, P2, 0xe0, 0x0 ;  /* 0x000000000000781c */ /* 0x000fc40000703c20 */
[----:B------:R-:W-:Y:S02]  /*52f0*/  LOP3.LUT P1, RZ, R2, 0x7fffff, RZ, 0xc0, !PT ;  /* 0x007fffff02ff7812 */ /* 0x000fe4000782c0ff */
[----:B------:R-:W-:Y:S02]  /*5300*/  SEL R3, RZ, 0x1, !P0 ;  /* 0x00000001ff037807 */ /* 0x000fe40004000000 */
[----:B------:R-:W-:Y:S02]  /*5310*/  SHF.R.U32.HI R5, RZ, R6, R5 ;  /* 0x00000006ff057219 */ /* 0x000fe40000011605 */
[----:B------:R-:W-:-:S04]  /*5320*/  IADD3 R3, PT, PT, -R3, RZ, RZ ;  /* 0x000000ff03037210 */ /* 0x000fc80007ffe1ff */
[----:B------:R-:W-:-:S13]  /*5330*/  ISETP.GE.AND P0, PT, R3, RZ, PT ;  /* 0x000000ff0300720c */ /* 0x000fda0003f06270 */
[----:B------:R-:W-:-:S04]  /*5340*/  @!P0 IADD3 R5, PT, PT, R5, 0x1, RZ ;  /* 0x0000000105058810 */ /* 0x000fc80007ffe0ff */
[----:B------:R-:W-:-:S04]  /*5350*/  @!P1 SHF.L.U32 R5, R5, 0x1, RZ ;  /* 0x0000000105059819 */ /* 0x000fc800000006ff */
[----:B------:R-:W-:Y:S01]  /*5360*/  LOP3.LUT R5, R5, 0x80000000, R2, 0xf8, !PT ;  /* 0x8000000005057812 */ /* 0x000fe200078ef802 */
[----:B------:R-:W-:Y:S06]  /*5370*/  BRA `(.L_x_54) ;  /* 0x0000000000047947 */ /* 0x000fec0003800000 */
.L_x_55:
[----:B------:R0:W1:Y:S02]  /*5380*/  MUFU.RCP R5, R2 ;  /* 0x0000000200057308 */ /* 0x0000640000001000 */
.L_x_54:
[----:B------:R-:W-:Y:S05]  /*5390*/  BSYNC.RECONVERGENT B1 ;  /* 0x0000000000017941 */ /* 0x000fea0003800200 */
.L_x_52:
[----:B01----:R-:W-:Y:S01]  /*53a0*/  MOV R2, R5 ;  /* 0x0000000500027202 */ /* 0x003fe20000000f00 */
[----:B------:R-:W-:-:S04]  /*53b0*/  HFMA2 R5, -RZ, RZ, 0, 0 ;  /* 0x00000000ff057431 */ /* 0x000fc800000001ff */
[----:B------:R-:W-:Y:S05]  /*53c0*/  RET.REL.NODEC R4 `(_Z18flash_attn_forwardPKfS0_S0_Pfiiiif) ;  /* 0xffffffac040c7950 */ /* 0x000fea0003c3ffff */
.L_x_56:
[----:B------:R-:W-:-:S00]  /*53d0*/  BRA `(.L_x_56) ;  /* 0xfffffffc00fc7947 */ /* 0x000fc0000383ffff */
[----:B------:R-:W-:-:S00]  /*53e0*/  NOP ;  /* 0x0000000000007918 */ /* 0x000fc00000000000 */
        /* <DEDUP_REMOVED lines=9> */
.L_x_57:


//--------------------- .nv.shared._Z18flash_attn_forwardPKfS0_S0_Pfiiiif --------------------------
	.section	.nv.shared._Z18flash_attn_forwardPKfS0_S0_Pfiiiif,"aw",@nobits
	.sectionflags	@""
	.align	16
	.zero		1024


//--------------------- .nv.shared.reserved.0     --------------------------
	.section	.nv.shared.reserved.0,"aw",@nobits
	.weak		__nv_reservedSMEM_offset_0_alias
	.size		__nv_reservedSMEM_offset_0_alias, 0, 64
	.other		__nv_reservedSMEM_offset_0_alias,@"STO_CUDA_RESERVED_SHARED STV_DEFAULT"
__nv_reservedSMEM_offset_0_alias:
	.zero		0
	.zero		64


//--------------------- .nv.constant0._Z18flash_attn_forwardPKfS0_S0_Pfiiiif --------------------------
	.section	.nv.constant0._Z18flash_attn_forwardPKfS0_S0_Pfiiiif,"a",@progbits
	.sectionflags	@""
	.align	4
.nv.constant0._Z18flash_attn_forwardPKfS0_S0_Pfiiiif:
	.zero		948


//--------------------- SYMBOLS --------------------------

	.type		.nv.reservedSmem.offset0,@object
	.size		.nv.reservedSmem.offset0,0x4
	.type		.nv.reservedSmem.cap,@object
	.size		.nv.reservedSmem.cap,0x4
